	.target	sm_100a

	.elftype	@"ET_EXEC"


//--------------------- .note.nv.tkinfo           --------------------------
	.section	.note.nv.tkinfo,"",@"SHT_NOTE"
	.sectionflags	@"SHF_NOTE_NV_TKINFO"
	.tkinfo
        /*0018*/ 	.word	0x00000002
        /*0030*/ 	.string	""
        /*0030*/ 	.string	"ptxas"
        /*0030*/ 	.string	"Cuda compilation tools, release 13.0, V13.0.88"
        /*0030*/ 	.string	"Build cuda_13.0.r13.0/compiler.36424714_0"
        /*0030*/ 	.string	"-arch sm_100a -m 64 "



//--------------------- .note.nv.cuinfo           --------------------------
	.section	.note.nv.cuinfo,"",@"SHT_NOTE"
	.sectionflags	@"SHF_NOTE_NV_CUINFO"
        /*0018*/ 	.short	0x0002
        /*001a*/ 	.short	0x0064
        /*001c*/ 	.short	0x0082
	.zero		2


//--------------------- .nv.info                  --------------------------
	.section	.nv.info,"",@"SHT_CUDA_INFO"
	.align	4


	//----- nvinfo : EIATTR_REGCOUNT
	.align		4
        /*0000*/ 	.byte	0x04, 0x2f
        /*0002*/ 	.short	(.L_19 - .L_18)
	.align		4
.L_18:
        /*0004*/ 	.word	index@(_ZN7cutlass13device_kernelINS_4conv6kernel13ConvUniversalINS1_16ConvProblemShapeILNS1_8OperatorE1ELi2EEENS1_10collective14CollectiveConvINS1_47MainloopSm100TmaUmmaWarpSpecializedImplicitGemmILS5_1ELi54ELi2ELi1ELi2EN4cute5tupleIJNSA_1CILi2EEENSC_ILi1EEESE_EEEEENSB_IJNSC_ILi64EEESH_NSB_IJNSC_ILi32EEEEEEEEENS_12float_e4m3_tESL_NSA_8TiledMMAINSA_8MMA_AtomIJNSA_10MMA_TraitsINSA_19SM100_MMA_F8F6F4_SSEJSL_SL_fSH_SH_NSA_17integral_constantINSA_4UMMA5MajorELSS_0EEENSQ_ISS_LSS_1EEENSQ_INSR_7ScaleInELSV_0EEESW_EEEEEENSA_6LayoutINSB_IJSE_SE_SE_EEENSB_IJNSC_ILi0EEES11_S11_EEEEENSB_IJNSA_10UnderscoreES14_S14_EEEEENS7_6detail27Sm100ImplicitGemmTileTraitsINSA_20SM90_TMA_LOAD_IM2COLENSA_14ComposedLayoutINSA_7SwizzleILi1ELi4ELi3EEENSA_18smem_ptr_flag_bitsILi8EEENSZ_INSB_IJNSC_ILi8EEESI_EEENSB_IJSI_SE_EEEEEEEvEENS18_INSA_23SM90_TMA_LOAD_MULTICASTENS1A_INS1B_ILi2ELi4ELi3EEES1E_NSZ_INSB_IJSH_S1F_EEENSB_IJSE_SH_EEEEEEEvEEEENS_8epilogue10collective18CollectiveEpilogueINS1T_23Sm100TmaWarpSpecializedILi1ELi1ELi32ELb0ELb0EEEJSK_NSB_IJNSZ_ISH_SE_EES1Y_EEESL_NSB_IJNSB_IJlllEEESE_S11_EEESL_S21_NS1T_6fusion15FusionCallbacksIS1X_NS22_17LinearCombinationISL_fSL_fLNS_15FloatRoundStyleE2EEESK_S1Z_JEEENSA_5SM1004TMEM4LOAD26SM100_TMEM_LOAD_16dp32b32xES19_NS1A_IS1M_S1E_NSZ_INSB_IJS1F_SH_EEENSB_IJSH_SE_EEEEEEENSA_39AutoVectorizingCopyWithAssumedAlignmentILi128EEENSA_21SM90_TMA_STORE_IM2COLES2F_S2H_S2H_EEEvvEEEEvNT_6ParamsE)
        /*0008*/ 	.word	0x0000007c


	//----- nvinfo : EIATTR_FRAME_SIZE
	.align		4
.L_19:
        /*000c*/ 	.byte	0x04, 0x11
        /*000e*/ 	.short	(.L_21 - .L_20)
	.align		4
.L_20:
        /*0010*/ 	.word	index@($__internal_2_$__cuda_sm10x_tcgen05_guardrail_trap_unallocated_columns_being_dealloced)
        /*0014*/ 	.word	0x00000008


	//----- nvinfo : EIATTR_FRAME_SIZE
	.align		4
.L_21:
        /*0018*/ 	.byte	0x04, 0x11
        /*001a*/ 	.short	(.L_23 - .L_22)
	.align		4
.L_22:
        /*001c*/ 	.word	index@($__internal_1_$__cuda_sm10x_tcgen05_guardrail_trap_phase_invalid_during_alloc)
        /*0020*/ 	.word	0x00000008


	//----- nvinfo : EIATTR_FRAME_SIZE
	.align		4
.L_23:
        /*0024*/ 	.byte	0x04, 0x11
        /*0026*/ 	.short	(.L_25 - .L_24)
	.align		4
.L_24:
        /*0028*/ 	.word	index@($__internal_0_$__cuda_sm10x_tcgen05_guardrail_trap_col_being_dealloced_not_returned_by_alloc)
        /*002c*/ 	.word	0x00000008


	//----- nvinfo : EIATTR_FRAME_SIZE
	.align		4
.L_25:
        /*0030*/ 	.byte	0x04, 0x11
        /*0032*/ 	.short	(.L_27 - .L_26)
	.align		4
.L_26:
        /*0034*/ 	.word	index@(_ZN7cutlass13device_kernelINS_4conv6kernel13ConvUniversalINS1_16ConvProblemShapeILNS1_8OperatorE1ELi2EEENS1_10collective14CollectiveConvINS1_47MainloopSm100TmaUmmaWarpSpecializedImplicitGemmILS5_1ELi54ELi2ELi1ELi2EN4cute5tupleIJNSA_1CILi2EEENSC_ILi1EEESE_EEEEENSB_IJNSC_ILi64EEESH_NSB_IJNSC_ILi32EEEEEEEEENS_12float_e4m3_tESL_NSA_8TiledMMAINSA_8MMA_AtomIJNSA_10MMA_TraitsINSA_19SM100_MMA_F8F6F4_SSEJSL_SL_fSH_SH_NSA_17integral_constantINSA_4UMMA5MajorELSS_0EEENSQ_ISS_LSS_1EEENSQ_INSR_7ScaleInELSV_0EEESW_EEEEEENSA_6LayoutINSB_IJSE_SE_SE_EEENSB_IJNSC_ILi0EEES11_S11_EEEEENSB_IJNSA_10UnderscoreES14_S14_EEEEENS7_6detail27Sm100ImplicitGemmTileTraitsINSA_20SM90_TMA_LOAD_IM2COLENSA_14ComposedLayoutINSA_7SwizzleILi1ELi4ELi3EEENSA_18smem_ptr_flag_bitsILi8EEENSZ_INSB_IJNSC_ILi8EEESI_EEENSB_IJSI_SE_EEEEEEEvEENS18_INSA_23SM90_TMA_LOAD_MULTICASTENS1A_INS1B_ILi2ELi4ELi3EEES1E_NSZ_INSB_IJSH_S1F_EEENSB_IJSE_SH_EEEEEEEvEEEENS_8epilogue10collective18CollectiveEpilogueINS1T_23Sm100TmaWarpSpecializedILi1ELi1ELi32ELb0ELb0EEEJSK_NSB_IJNSZ_ISH_SE_EES1Y_EEESL_NSB_IJNSB_IJlllEEESE_S11_EEESL_S21_NS1T_6fusion15FusionCallbacksIS1X_NS22_17LinearCombinationISL_fSL_fLNS_15FloatRoundStyleE2EEESK_S1Z_JEEENSA_5SM1004TMEM4LOAD26SM100_TMEM_LOAD_16dp32b32xES19_NS1A_IS1M_S1E_NSZ_INSB_IJS1F_SH_EEENSB_IJSH_SE_EEEEEEENSA_39AutoVectorizingCopyWithAssumedAlignmentILi128EEENSA_21SM90_TMA_STORE_IM2COLES2F_S2H_S2H_EEEvvEEEEvNT_6ParamsE)
        /*0038*/ 	.word	0x00000008


	//----- nvinfo : EIATTR_MIN_STACK_SIZE
	.align		4
.L_27:
        /*003c*/ 	.byte	0x04, 0x12
        /*003e*/ 	.short	(.L_29 - .L_28)
	.align		4
.L_28:
        /*0040*/ 	.word	index@(_ZN7cutlass13device_kernelINS_4conv6kernel13ConvUniversalINS1_16ConvProblemShapeILNS1_8OperatorE1ELi2EEENS1_10collective14CollectiveConvINS1_47MainloopSm100TmaUmmaWarpSpecializedImplicitGemmILS5_1ELi54ELi2ELi1ELi2EN4cute5tupleIJNSA_1CILi2EEENSC_ILi1EEESE_EEEEENSB_IJNSC_ILi64EEESH_NSB_IJNSC_ILi32EEEEEEEEENS_12float_e4m3_tESL_NSA_8TiledMMAINSA_8MMA_AtomIJNSA_10MMA_TraitsINSA_19SM100_MMA_F8F6F4_SSEJSL_SL_fSH_SH_NSA_17integral_constantINSA_4UMMA5MajorELSS_0EEENSQ_ISS_LSS_1EEENSQ_INSR_7ScaleInELSV_0EEESW_EEEEEENSA_6LayoutINSB_IJSE_SE_SE_EEENSB_IJNSC_ILi0EEES11_S11_EEEEENSB_IJNSA_10UnderscoreES14_S14_EEEEENS7_6detail27Sm100ImplicitGemmTileTraitsINSA_20SM90_TMA_LOAD_IM2COLENSA_14ComposedLayoutINSA_7SwizzleILi1ELi4ELi3EEENSA_18smem_ptr_flag_bitsILi8EEENSZ_INSB_IJNSC_ILi8EEESI_EEENSB_IJSI_SE_EEEEEEEvEENS18_INSA_23SM90_TMA_LOAD_MULTICASTENS1A_INS1B_ILi2ELi4ELi3EEES1E_NSZ_INSB_IJSH_S1F_EEENSB_IJSE_SH_EEEEEEEvEEEENS_8epilogue10collective18CollectiveEpilogueINS1T_23Sm100TmaWarpSpecializedILi1ELi1ELi32ELb0ELb0EEEJSK_NSB_IJNSZ_ISH_SE_EES1Y_EEESL_NSB_IJNSB_IJlllEEESE_S11_EEESL_S21_NS1T_6fusion15FusionCallbacksIS1X_NS22_17LinearCombinationISL_fSL_fLNS_15FloatRoundStyleE2EEESK_S1Z_JEEENSA_5SM1004TMEM4LOAD26SM100_TMEM_LOAD_16dp32b32xES19_NS1A_IS1M_S1E_NSZ_INSB_IJS1F_SH_EEENSB_IJSH_SE_EEEEEEENSA_39AutoVectorizingCopyWithAssumedAlignmentILi128EEENSA_21SM90_TMA_STORE_IM2COLES2F_S2H_S2H_EEEvvEEEEvNT_6ParamsE)
        /*0044*/ 	.word	0x00000008
.L_29:


//--------------------- .nv.compat                --------------------------
	.section	.nv.compat,"",@"SHT_CUDA_COMPAT_INFO"
	.align	4
        /*0000*/ 	.byte	0x02, 0x09, 0x01, 0x00, 0x02, 0x02, 0x02, 0x00, 0x02, 0x05, 0x05, 0x00, 0x03, 0x07, 0x01, 0x01
        /*0010*/ 	.byte	0x02, 0x03, 0x01, 0x00, 0x02, 0x06, 0x01, 0x00, 0x04, 0x0b, 0x08, 0x00, 0x09, 0x00, 0x00, 0x00
        /*0020*/ 	.byte	0x00, 0x00, 0x00, 0x00


//--------------------- .nv.info._ZN7cutlass13device_kernelINS_4conv6kernel13ConvUniversalINS1_16ConvProblemShapeILNS1_8OperatorE1ELi2EEENS1_10collective14CollectiveConvINS1_47MainloopSm100TmaUmmaWarpSpecializedImplicitGemmILS5_1ELi54ELi2ELi1ELi2EN4cute5tupleIJNSA_1CILi2EEENSC_ILi1EEESE_EEEEENSB_IJNSC_ILi64EEESH_NSB_IJNSC_ILi32EEEEEEEEENS_12float_e4m3_tESL_NSA_8TiledMMAINSA_8MMA_AtomIJNSA_10MMA_TraitsINSA_19SM100_MMA_F8F6F4_SSEJSL_SL_fSH_SH_NSA_17integral_constantINSA_4UMMA5MajorELSS_0EEENSQ_ISS_LSS_1EEENSQ_INSR_7ScaleInELSV_0EEESW_EEEEEENSA_6LayoutINSB_IJSE_SE_SE_EEENSB_IJNSC_ILi0EEES11_S11_EEEEENSB_IJNSA_10UnderscoreES14_S14_EEEEENS7_6detail27Sm100ImplicitGemmTileTraitsINSA_20SM90_TMA_LOAD_IM2COLENSA_14ComposedLayoutINSA_7SwizzleILi1ELi4ELi3EEENSA_18smem_ptr_flag_bitsILi8EEENSZ_INSB_IJNSC_ILi8EEESI_EEENSB_IJSI_SE_EEEEEEEvEENS18_INSA_23SM90_TMA_LOAD_MULTICASTENS1A_INS1B_ILi2ELi4ELi3EEES1E_NSZ_INSB_IJSH_S1F_EEENSB_IJSE_SH_EEEEEEEvEEEENS_8epilogue10collective18CollectiveEpilogueINS1T_23Sm100TmaWarpSpecializedILi1ELi1ELi32ELb0ELb0EEEJSK_NSB_IJNSZ_ISH_SE_EES1Y_EEESL_NSB_IJNSB_IJlllEEESE_S11_EEESL_S21_NS1T_6fusion15FusionCallbacksIS1X_NS22_17LinearCombinationISL_fSL_fLNS_15FloatRoundStyleE2EEESK_S1Z_JEEENSA_5SM1004TMEM4LOAD26SM100_TMEM_LOAD_16dp32b32xES19_NS1A_IS1M_S1E_NSZ_INSB_IJS1F_SH_EEENSB_IJSH_SE_EEEEEEENSA_39AutoVectorizingCopyWithAssumedAlignmentILi128EEENSA_21SM90_TMA_STORE_IM2COLES2F_S2H_S2H_EEEvvEEEEvNT_6ParamsE --------------------------
	.section	.nv.info._ZN7cutlass13device_kernelINS_4conv6kernel13ConvUniversalINS1_16ConvProblemShapeILNS1_8OperatorE1ELi2EEENS1_10collective14CollectiveConvINS1_47MainloopSm100TmaUmmaWarpSpecializedImplicitGemmILS5_1ELi54ELi2ELi1ELi2EN4cute5tupleIJNSA_1CILi2EEENSC_ILi1EEESE_EEEEENSB_IJNSC_ILi64EEESH_NSB_IJNSC_ILi32EEEEEEEEENS_12float_e4m3_tESL_NSA_8TiledMMAINSA_8MMA_AtomIJNSA_10MMA_TraitsINSA_19SM100_MMA_F8F6F4_SSEJSL_SL_fSH_SH_NSA_17integral_constantINSA_4UMMA5MajorELSS_0EEENSQ_ISS_LSS_1EEENSQ_INSR_7ScaleInELSV_0EEESW_EEEEEENSA_6LayoutINSB_IJSE_SE_SE_EEENSB_IJNSC_ILi0EEES11_S11_EEEEENSB_IJNSA_10UnderscoreES14_S14_EEEEENS7_6detail27Sm100ImplicitGemmTileTraitsINSA_20SM90_TMA_LOAD_IM2COLENSA_14ComposedLayoutINSA_7SwizzleILi1ELi4ELi3EEENSA_18smem_ptr_flag_bitsILi8EEENSZ_INSB_IJNSC_ILi8EEESI_EEENSB_IJSI_SE_EEEEEEEvEENS18_INSA_23SM90_TMA_LOAD_MULTICASTENS1A_INS1B_ILi2ELi4ELi3EEES1E_NSZ_INSB_IJSH_S1F_EEENSB_IJSE_SH_EEEEEEEvEEEENS_8epilogue10collective18CollectiveEpilogueINS1T_23Sm100TmaWarpSpecializedILi1ELi1ELi32ELb0ELb0EEEJSK_NSB_IJNSZ_ISH_SE_EES1Y_EEESL_NSB_IJNSB_IJlllEEESE_S11_EEESL_S21_NS1T_6fusion15FusionCallbacksIS1X_NS22_17LinearCombinationISL_fSL_fLNS_15FloatRoundStyleE2EEESK_S1Z_JEEENSA_5SM1004TMEM4LOAD26SM100_TMEM_LOAD_16dp32b32xES19_NS1A_IS1M_S1E_NSZ_INSB_IJS1F_SH_EEENSB_IJSH_SE_EEEEEEENSA_39AutoVectorizingCopyWithAssumedAlignmentILi128EEENSA_21SM90_TMA_STORE_IM2COLES2F_S2H_S2H_EEEvvEEEEvNT_6ParamsE,"",@"SHT_CUDA_INFO"
	.sectionflags	@""
	.align	4


	//----- nvinfo : EIATTR_CUDA_API_VERSION
	.align		4
        /*0000*/ 	.byte	0x04, 0x37
        /*0002*/ 	.short	(.L_31 - .L_30)
.L_30:
        /*0004*/ 	.word	0x00000082


	//----- nvinfo : EIATTR_KPARAM_INFO
	.align		4
.L_31:
        /*0008*/ 	.byte	0x04, 0x17
        /*000a*/ 	.short	(.L_33 - .L_32)
.L_32:
        /*000c*/ 	.word	0x00000000
        /*0010*/ 	.short	0x0000
        /*0012*/ 	.short	0x0000
        /*0014*/ 	.byte	0x00, 0xf0, 0x01, 0x20


	//----- nvinfo : EIATTR_AT_ENTRY_FRAGMENTS
	.align		4
.L_33:
        /*0018*/ 	.byte	0x04, 0x4f
        /*001a*/ 	.short	(.L_35 - .L_34)


	//   ....[0]....
.L_34:
        /*001c*/ 	.word	0x00000006


	//----- nvinfo : EIATTR_RESERVED_SMEM_USED
	.align		4
.L_35:
        /*0020*/ 	.byte	0x01, 0x41
	.zero		2


	//----- nvinfo : EIATTR_SPARSE_MMA_MASK
	.align		4
        /*0024*/ 	.byte	0x03, 0x50
        /*0026*/ 	.short	0x0000


	//----- nvinfo : EIATTR_TCGEN05_1CTA_USED
	.align		4
        /*0028*/ 	.byte	0x01, 0x51
	.zero		2


	//----- nvinfo : EIATTR_MAXREG_COUNT
	.align		4
        /*002c*/ 	.byte	0x03, 0x1b
        /*002e*/ 	.short	0x00ff


	//----- nvinfo : EIATTR_NUM_BARRIERS
	.align		4
        /*0030*/ 	.byte	0x02, 0x4c
        /*0032*/ 	.byte	0x07
	.zero		1


	//----- nvinfo : EIATTR_EXTERNS
	.align		4
        /*0034*/ 	.byte	0x04, 0x0f
        /*0036*/ 	.short	(.L_37 - .L_36)


	//   ....[0]....
	.align		4
.L_36:
        /*0038*/ 	.word	index@(__assertfail)


	//----- nvinfo : EIATTR_MERCURY_ISA_VERSION
	.align		4
.L_37:
        /*003c*/ 	.byte	0x03, 0x5f
        /*003e*/ 	.short	0x0101


	//----- nvinfo : EIATTR_INT_WARP_WIDE_INSTR_OFFSETS
	.align		4
        /*0040*/ 	.byte	0x04, 0x31
        /*0042*/ 	.short	(.L_39 - .L_38)


	//   ....[0]....
.L_38:
        /*0044*/ 	.word	0x00005b20


	//   ....[1]....
        /*0048*/ 	.word	0x00005b40


	//   ....[2]....
        /*004c*/ 	.word	0x00005b70


	//   ....[3]....
        /*0050*/ 	.word	0x00006530


	//   ....[4]....
        /*0054*/ 	.word	0x00006730


	//----- nvinfo : EIATTR_COOP_GROUP_MASK_REGIDS
	.align		4
.L_39:
        /*0058*/ 	.byte	0x04, 0x29
        /*005a*/ 	.short	(.L_41 - .L_40)


	//   ....[0]....
.L_40:
        /*005c*/ 	.word	0xffffffff


	//   ....[1]....
        /*0060*/ 	.word	0xffffffff


	//   ....[2]....
        /*0064*/ 	.word	0xffffffff


	//   ....[3]....
        /*0068*/ 	.word	0xffffffff


	//   ....[4]....
        /*006c*/ 	.word	0xffffffff


	//   ....[5]....
        /*0070*/ 	.word	0xffffffff


	//   ....[6]....
        /*0074*/ 	.word	0xffffffff


	//   ....[7]....
        /*0078*/ 	.word	0xffffffff


	//   ....[8]....
        /*007c*/ 	.word	0xffffffff


	//   ....[9]....
        /*0080*/ 	.word	0xffffffff


	//   ....[10]....
        /*0084*/ 	.word	0xffffffff


	//   ....[11]....
        /*0088*/ 	.word	0xffffffff


	//   ....[12]....
        /*008c*/ 	.word	0xffffffff


	//----- nvinfo : EIATTR_COOP_GROUP_INSTR_OFFSETS
	.align		4
.L_41:
        /*0090*/ 	.byte	0x04, 0x28
        /*0092*/ 	.short	(.L_43 - .L_42)


	//   ....[0]....
.L_42:
        /*0094*/ 	.word	0x000000a0


	//   ....[1]....
        /*0098*/ 	.word	0x000004e0


	//   ....[2]....
        /*009c*/ 	.word	0x00000ce0


	//   ....[3]....
        /*00a0*/ 	.word	0x00000e20


	//   ....[4]....
        /*00a4*/ 	.word	0x00000f20


	//   ....[5]....
        /*00a8*/ 	.word	0x00001070


	//   ....[6]....
        /*00ac*/ 	.word	0x00001270


	//   ....[7]....
        /*00b0*/ 	.word	0x000028f0


	//   ....[8]....
        /*00b4*/ 	.word	0x00004ff0


	//   ....[9]....
        /*00b8*/ 	.word	0x00005200


	//   ....[10]....
        /*00bc*/ 	.word	0x00005230


	//   ....[11]....
        /*00c0*/ 	.word	0x00005a00


	//   ....[12]....
        /*00c4*/ 	.word	0x00005c40


	//----- nvinfo : EIATTR_VRC_CTA_INIT_COUNT
	.align		4
.L_43:
        /*00c8*/ 	.byte	0x02, 0x4a
        /*00ca*/ 	.byte	0x80
	.zero		1


	//----- nvinfo : EIATTR_SYSCALL_OFFSETS
	.align		4
        /*00cc*/ 	.byte	0x04, 0x46
        /*00ce*/ 	.short	(.L_45 - .L_44)


	//   ....[0]....
.L_44:
        /*00d0*/ 	.word	0x00007180


	//   ....[1]....
        /*00d4*/ 	.word	0x000072c0


	//   ....[2]....
        /*00d8*/ 	.word	0x000079d0


	//----- nvinfo : EIATTR_MBARRIER_INSTR_OFFSETS
	.align		4
.L_45:
        /*00dc*/ 	.byte	0x04, 0x39
        /*00de*/ 	.short	(.L_47 - .L_46)


	//   ....[0]....
.L_46:
        /*00e0*/ 	.word	0x00000600
        /*00e4*/ 	.word	0x000000ff
        /*00e8*/ 	.word	0x00000000
        /*00ec*/ 	.short	0x0100
        /*00ee*/ 	.byte	0x07
	.zero		1


	//   ....[1]....
        /*00f0*/ 	.word	0x00000610
        /*00f4*/ 	.word	0x000000ff
        /*00f8*/ 	.word	0x000001b0
        /*00fc*/ 	.short	0x0100
        /*00fe*/ 	.byte	0x07
	.zero		1


	//   ....[2]....
        /*0100*/ 	.word	0x00000620
        /*0104*/ 	.word	0x000000ff
        /*0108*/ 	.word	0x00000008
        /*010c*/ 	.short	0x0100
        /*010e*/ 	.byte	0x07
	.zero		1


	//   ....[3]....
        /*0110*/ 	.word	0x00000630
        /*0114*/ 	.word	0x000000ff
        /*0118*/ 	.word	0x000001b8
        /*011c*/ 	.short	0x0100
        /*011e*/ 	.byte	0x07
	.zero		1


	//   ....[4]....
        /*0120*/ 	.word	0x00000640
        /*0124*/ 	.word	0x000000ff
        /*0128*/ 	.word	0x00000010
        /*012c*/ 	.short	0x0100
        /*012e*/ 	.byte	0x07
	.zero		1


	//   ....[5]....
        /*0130*/ 	.word	0x00000650
        /*0134*/ 	.word	0x000000ff
        /*0138*/ 	.word	0x000001c0
        /*013c*/ 	.short	0x0100
        /*013e*/ 	.byte	0x07
	.zero		1


	//   ....[6]....
        /*0140*/ 	.word	0x00000660
        /*0144*/ 	.word	0x000000ff
        /*0148*/ 	.word	0x00000018
        /*014c*/ 	.short	0x0100
        /*014e*/ 	.byte	0x07
	.zero		1


	//   ....[7]....
        /*0150*/ 	.word	0x00000670
        /*0154*/ 	.word	0x000000ff
        /*0158*/ 	.word	0x000001c8
        /*015c*/ 	.short	0x0100
        /*015e*/ 	.byte	0x07
	.zero		1


	//   ....[8]....
        /*0160*/ 	.word	0x00000680
        /*0164*/ 	.word	0x000000ff
        /*0168*/ 	.word	0x00000020
        /*016c*/ 	.short	0x0100
        /*016e*/ 	.byte	0x07
	.zero		1


	//   ....[9]....
        /*0170*/ 	.word	0x00000690
        /*0174*/ 	.word	0x000000ff
        /*0178*/ 	.word	0x000001d0
        /*017c*/ 	.short	0x0100
        /*017e*/ 	.byte	0x07
	.zero		1


	//   ....[10]....
        /*0180*/ 	.word	0x000006a0
        /*0184*/ 	.word	0x000000ff
        /*0188*/ 	.word	0x00000028
        /*018c*/ 	.short	0x0100
        /*018e*/ 	.byte	0x07
	.zero		1


	//   ....[11]....
        /*0190*/ 	.word	0x000006b0
        /*0194*/ 	.word	0x000000ff
        /*0198*/ 	.word	0x000001d8
        /*019c*/ 	.short	0x0100
        /*019e*/ 	.byte	0x07
	.zero		1


	//   ....[12]....
        /*01a0*/ 	.word	0x000006c0
        /*01a4*/ 	.word	0x000000ff
        /*01a8*/ 	.word	0x00000030
        /*01ac*/ 	.short	0x0100
        /*01ae*/ 	.byte	0x07
	.zero		1


	//   ....[13]....
        /*01b0*/ 	.word	0x000006d0
        /*01b4*/ 	.word	0x000000ff
        /*01b8*/ 	.word	0x000001e0
        /*01bc*/ 	.short	0x0100
        /*01be*/ 	.byte	0x07
	.zero		1


	//   ....[14]....
        /*01c0*/ 	.word	0x000006e0
        /*01c4*/ 	.word	0x000000ff
        /*01c8*/ 	.word	0x00000038
        /*01cc*/ 	.short	0x0100
        /*01ce*/ 	.byte	0x07
	.zero		1


	//   ....[15]....
        /*01d0*/ 	.word	0x000006f0
        /*01d4*/ 	.word	0x000000ff
        /*01d8*/ 	.word	0x000001e8
        /*01dc*/ 	.short	0x0100
        /*01de*/ 	.byte	0x07
	.zero		1


	//   ....[16]....
        /*01e0*/ 	.word	0x00000700
        /*01e4*/ 	.word	0x000000ff
        /*01e8*/ 	.word	0x00000040
        /*01ec*/ 	.short	0x0100
        /*01ee*/ 	.byte	0x07
	.zero		1


	//   ....[17]....
        /*01f0*/ 	.word	0x00000710
        /*01f4*/ 	.word	0x000000ff
        /*01f8*/ 	.word	0x000001f0
        /*01fc*/ 	.short	0x0100
        /*01fe*/ 	.byte	0x07
	.zero		1


	//   ....[18]....
        /*0200*/ 	.word	0x00000720
        /*0204*/ 	.word	0x000000ff
        /*0208*/ 	.word	0x00000048
        /*020c*/ 	.short	0x0100
        /*020e*/ 	.byte	0x07
	.zero		1


	//   ....[19]....
        /*0210*/ 	.word	0x00000730
        /*0214*/ 	.word	0x000000ff
        /*0218*/ 	.word	0x000001f8
        /*021c*/ 	.short	0x0100
        /*021e*/ 	.byte	0x07
	.zero		1


	//   ....[20]....
        /*0220*/ 	.word	0x00000740
        /*0224*/ 	.word	0x000000ff
        /*0228*/ 	.word	0x00000050
        /*022c*/ 	.short	0x0100
        /*022e*/ 	.byte	0x07
	.zero		1


	//   ....[21]....
        /*0230*/ 	.word	0x00000750
        /*0234*/ 	.word	0x000000ff
        /*0238*/ 	.word	0x00000200
        /*023c*/ 	.short	0x0100
        /*023e*/ 	.byte	0x07
	.zero		1


	//   ....[22]....
        /*0240*/ 	.word	0x00000760
        /*0244*/ 	.word	0x000000ff
        /*0248*/ 	.word	0x00000058
        /*024c*/ 	.short	0x0100
        /*024e*/ 	.byte	0x07
	.zero		1


	//   ....[23]....
        /*0250*/ 	.word	0x00000770
        /*0254*/ 	.word	0x000000ff
        /*0258*/ 	.word	0x00000208
        /*025c*/ 	.short	0x0100
        /*025e*/ 	.byte	0x07
	.zero		1


	//   ....[24]....
        /*0260*/ 	.word	0x00000780
        /*0264*/ 	.word	0x000000ff
        /*0268*/ 	.word	0x00000060
        /*026c*/ 	.short	0x0100
        /*026e*/ 	.byte	0x07
	.zero		1


	//   ....[25]....
        /*0270*/ 	.word	0x00000790
        /*0274*/ 	.word	0x000000ff
        /*0278*/ 	.word	0x00000210
        /*027c*/ 	.short	0x0100
        /*027e*/ 	.byte	0x07
	.zero		1


	//   ....[26]....
        /*0280*/ 	.word	0x000007a0
        /*0284*/ 	.word	0x000000ff
        /*0288*/ 	.word	0x00000068
        /*028c*/ 	.short	0x0100
        /*028e*/ 	.byte	0x07
	.zero		1


	//   ....[27]....
        /*0290*/ 	.word	0x000007b0
        /*0294*/ 	.word	0x000000ff
        /*0298*/ 	.word	0x00000218
        /*029c*/ 	.short	0x0100
        /*029e*/ 	.byte	0x07
	.zero		1


	//   ....[28]....
        /*02a0*/ 	.word	0x000007c0
        /*02a4*/ 	.word	0x000000ff
        /*02a8*/ 	.word	0x00000070
        /*02ac*/ 	.short	0x0100
        /*02ae*/ 	.byte	0x07
	.zero		1


	//   ....[29]....
        /*02b0*/ 	.word	0x000007d0
        /*02b4*/ 	.word	0x000000ff
        /*02b8*/ 	.word	0x00000220
        /*02bc*/ 	.short	0x0100
        /*02be*/ 	.byte	0x07
	.zero		1


	//   ....[30]....
        /*02c0*/ 	.word	0x000007e0
        /*02c4*/ 	.word	0x000000ff
        /*02c8*/ 	.word	0x00000078
        /*02cc*/ 	.short	0x0100
        /*02ce*/ 	.byte	0x07
	.zero		1


	//   ....[31]....
        /*02d0*/ 	.word	0x000007f0
        /*02d4*/ 	.word	0x000000ff
        /*02d8*/ 	.word	0x00000228
        /*02dc*/ 	.short	0x0100
        /*02de*/ 	.byte	0x07
	.zero		1


	//   ....[32]....
        /*02e0*/ 	.word	0x00000800
        /*02e4*/ 	.word	0x000000ff
        /*02e8*/ 	.word	0x00000080
        /*02ec*/ 	.short	0x0100
        /*02ee*/ 	.byte	0x07
	.zero		1


	//   ....[33]....
        /*02f0*/ 	.word	0x00000810
        /*02f4*/ 	.word	0x000000ff
        /*02f8*/ 	.word	0x00000230
        /*02fc*/ 	.short	0x0100
        /*02fe*/ 	.byte	0x07
	.zero		1


	//   ....[34]....
        /*0300*/ 	.word	0x00000820
        /*0304*/ 	.word	0x000000ff
        /*0308*/ 	.word	0x00000088
        /*030c*/ 	.short	0x0100
        /*030e*/ 	.byte	0x07
	.zero		1


	//   ....[35]....
        /*0310*/ 	.word	0x00000830
        /*0314*/ 	.word	0x000000ff
        /*0318*/ 	.word	0x00000238
        /*031c*/ 	.short	0x0100
        /*031e*/ 	.byte	0x07
	.zero		1


	//   ....[36]....
        /*0320*/ 	.word	0x00000840
        /*0324*/ 	.word	0x000000ff
        /*0328*/ 	.word	0x00000090
        /*032c*/ 	.short	0x0100
        /*032e*/ 	.byte	0x07
	.zero		1


	//   ....[37]....
        /*0330*/ 	.word	0x00000850
        /*0334*/ 	.word	0x000000ff
        /*0338*/ 	.word	0x00000240
        /*033c*/ 	.short	0x0100
        /*033e*/ 	.byte	0x07
	.zero		1


	//   ....[38]....
        /*0340*/ 	.word	0x00000860
        /*0344*/ 	.word	0x000000ff
        /*0348*/ 	.word	0x00000098
        /*034c*/ 	.short	0x0100
        /*034e*/ 	.byte	0x07
	.zero		1


	//   ....[39]....
        /*0350*/ 	.word	0x00000870
        /*0354*/ 	.word	0x000000ff
        /*0358*/ 	.word	0x00000248
        /*035c*/ 	.short	0x0100
        /*035e*/ 	.byte	0x07
	.zero		1


	//   ....[40]....
        /*0360*/ 	.word	0x00000880
        /*0364*/ 	.word	0x000000ff
        /*0368*/ 	.word	0x000000a0
        /*036c*/ 	.short	0x0100
        /*036e*/ 	.byte	0x07
	.zero		1


	//   ....[41]....
        /*0370*/ 	.word	0x00000890
        /*0374*/ 	.word	0x000000ff
        /*0378*/ 	.word	0x00000250
        /*037c*/ 	.short	0x0100
        /*037e*/ 	.byte	0x07
	.zero		1


	//   ....[42]....
        /*0380*/ 	.word	0x000008a0
        /*0384*/ 	.word	0x000000ff
        /*0388*/ 	.word	0x000000a8
        /*038c*/ 	.short	0x0100
        /*038e*/ 	.byte	0x07
	.zero		1


	//   ....[43]....
        /*0390*/ 	.word	0x000008b0
        /*0394*/ 	.word	0x000000ff
        /*0398*/ 	.word	0x00000258
        /*039c*/ 	.short	0x0100
        /*039e*/ 	.byte	0x07
	.zero		1


	//   ....[44]....
        /*03a0*/ 	.word	0x000008c0
        /*03a4*/ 	.word	0x000000ff
        /*03a8*/ 	.word	0x000000b0
        /*03ac*/ 	.short	0x0100
        /*03ae*/ 	.byte	0x07
	.zero		1


	//   ....[45]....
        /*03b0*/ 	.word	0x000008d0
        /*03b4*/ 	.word	0x000000ff
        /*03b8*/ 	.word	0x00000260
        /*03bc*/ 	.short	0x0100
        /*03be*/ 	.byte	0x07
	.zero		1


	//   ....[46]....
        /*03c0*/ 	.word	0x000008e0
        /*03c4*/ 	.word	0x000000ff
        /*03c8*/ 	.word	0x000000b8
        /*03cc*/ 	.short	0x0100
        /*03ce*/ 	.byte	0x07
	.zero		1


	//   ....[47]....
        /*03d0*/ 	.word	0x000008f0
        /*03d4*/ 	.word	0x000000ff
        /*03d8*/ 	.word	0x00000268
        /*03dc*/ 	.short	0x0100
        /*03de*/ 	.byte	0x07
	.zero		1


	//   ....[48]....
        /*03e0*/ 	.word	0x00000900
        /*03e4*/ 	.word	0x000000ff
        /*03e8*/ 	.word	0x000000c0
        /*03ec*/ 	.short	0x0100
        /*03ee*/ 	.byte	0x07
	.zero		1


	//   ....[49]....
        /*03f0*/ 	.word	0x00000910
        /*03f4*/ 	.word	0x000000ff
        /*03f8*/ 	.word	0x00000270
        /*03fc*/ 	.short	0x0100
        /*03fe*/ 	.byte	0x07
	.zero		1


	//   ....[50]....
        /*0400*/ 	.word	0x00000920
        /*0404*/ 	.word	0x000000ff
        /*0408*/ 	.word	0x000000c8
        /*040c*/ 	.short	0x0100
        /*040e*/ 	.byte	0x07
	.zero		1


	//   ....[51]....
        /*0410*/ 	.word	0x00000930
        /*0414*/ 	.word	0x000000ff
        /*0418*/ 	.word	0x00000278
        /*041c*/ 	.short	0x0100
        /*041e*/ 	.byte	0x07
	.zero		1


	//   ....[52]....
        /*0420*/ 	.word	0x00000940
        /*0424*/ 	.word	0x000000ff
        /*0428*/ 	.word	0x000000d0
        /*042c*/ 	.short	0x0100
        /*042e*/ 	.byte	0x07
	.zero		1


	//   ....[53]....
        /*0430*/ 	.word	0x00000950
        /*0434*/ 	.word	0x000000ff
        /*0438*/ 	.word	0x00000280
        /*043c*/ 	.short	0x0100
        /*043e*/ 	.byte	0x07
	.zero		1


	//   ....[54]....
        /*0440*/ 	.word	0x00000960
        /*0444*/ 	.word	0x000000ff
        /*0448*/ 	.word	0x000000d8
        /*044c*/ 	.short	0x0100
        /*044e*/ 	.byte	0x07
	.zero		1


	//   ....[55]....
        /*0450*/ 	.word	0x00000970
        /*0454*/ 	.word	0x000000ff
        /*0458*/ 	.word	0x00000288
        /*045c*/ 	.short	0x0100
        /*045e*/ 	.byte	0x07
	.zero		1


	//   ....[56]....
        /*0460*/ 	.word	0x00000980
        /*0464*/ 	.word	0x000000ff
        /*0468*/ 	.word	0x000000e0
        /*046c*/ 	.short	0x0100
        /*046e*/ 	.byte	0x07
	.zero		1


	//   ....[57]....
        /*0470*/ 	.word	0x00000990
        /*0474*/ 	.word	0x000000ff
        /*0478*/ 	.word	0x00000290
        /*047c*/ 	.short	0x0100
        /*047e*/ 	.byte	0x07
	.zero		1


	//   ....[58]....
        /*0480*/ 	.word	0x000009a0
        /*0484*/ 	.word	0x000000ff
        /*0488*/ 	.word	0x000000e8
        /*048c*/ 	.short	0x0100
        /*048e*/ 	.byte	0x07
	.zero		1


	//   ....[59]....
        /*0490*/ 	.word	0x000009b0
        /*0494*/ 	.word	0x000000ff
        /*0498*/ 	.word	0x00000298
        /*049c*/ 	.short	0x0100
        /*049e*/ 	.byte	0x07
	.zero		1


	//   ....[60]....
        /*04a0*/ 	.word	0x000009c0
        /*04a4*/ 	.word	0x000000ff
        /*04a8*/ 	.word	0x000000f0
        /*04ac*/ 	.short	0x0100
        /*04ae*/ 	.byte	0x07
	.zero		1


	//   ....[61]....
        /*04b0*/ 	.word	0x000009d0
        /*04b4*/ 	.word	0x000000ff
        /*04b8*/ 	.word	0x000002a0
        /*04bc*/ 	.short	0x0100
        /*04be*/ 	.byte	0x07
	.zero		1


	//   ....[62]....
        /*04c0*/ 	.word	0x000009e0
        /*04c4*/ 	.word	0x000000ff
        /*04c8*/ 	.word	0x000000f8
        /*04cc*/ 	.short	0x0100
        /*04ce*/ 	.byte	0x07
	.zero		1


	//   ....[63]....
        /*04d0*/ 	.word	0x000009f0
        /*04d4*/ 	.word	0x000000ff
        /*04d8*/ 	.word	0x000002a8
        /*04dc*/ 	.short	0x0100
        /*04de*/ 	.byte	0x07
	.zero		1


	//   ....[64]....
        /*04e0*/ 	.word	0x00000a00
        /*04e4*/ 	.word	0x000000ff
        /*04e8*/ 	.word	0x00000100
        /*04ec*/ 	.short	0x0100
        /*04ee*/ 	.byte	0x07
	.zero		1


	//   ....[65]....
        /*04f0*/ 	.word	0x00000a10
        /*04f4*/ 	.word	0x000000ff
        /*04f8*/ 	.word	0x000002b0
        /*04fc*/ 	.short	0x0100
        /*04fe*/ 	.byte	0x07
	.zero		1


	//   ....[66]....
        /*0500*/ 	.word	0x00000a20
        /*0504*/ 	.word	0x000000ff
        /*0508*/ 	.word	0x00000108
        /*050c*/ 	.short	0x0100
        /*050e*/ 	.byte	0x07
	.zero		1


	//   ....[67]....
        /*0510*/ 	.word	0x00000a30
        /*0514*/ 	.word	0x000000ff
        /*0518*/ 	.word	0x000002b8
        /*051c*/ 	.short	0x0100
        /*051e*/ 	.byte	0x07
	.zero		1


	//   ....[68]....
        /*0520*/ 	.word	0x00000a40
        /*0524*/ 	.word	0x000000ff
        /*0528*/ 	.word	0x00000110
        /*052c*/ 	.short	0x0100
        /*052e*/ 	.byte	0x07
	.zero		1


	//   ....[69]....
        /*0530*/ 	.word	0x00000a50
        /*0534*/ 	.word	0x000000ff
        /*0538*/ 	.word	0x000002c0
        /*053c*/ 	.short	0x0100
        /*053e*/ 	.byte	0x07
	.zero		1


	//   ....[70]....
        /*0540*/ 	.word	0x00000a60
        /*0544*/ 	.word	0x000000ff
        /*0548*/ 	.word	0x00000118
        /*054c*/ 	.short	0x0100
        /*054e*/ 	.byte	0x07
	.zero		1


	//   ....[71]....
        /*0550*/ 	.word	0x00000a70
        /*0554*/ 	.word	0x000000ff
        /*0558*/ 	.word	0x000002c8
        /*055c*/ 	.short	0x0100
        /*055e*/ 	.byte	0x07
	.zero		1


	//   ....[72]....
        /*0560*/ 	.word	0x00000a80
        /*0564*/ 	.word	0x000000ff
        /*0568*/ 	.word	0x00000120
        /*056c*/ 	.short	0x0100
        /*056e*/ 	.byte	0x07
	.zero		1


	//   ....[73]....
        /*0570*/ 	.word	0x00000a90
        /*0574*/ 	.word	0x000000ff
        /*0578*/ 	.word	0x000002d0
        /*057c*/ 	.short	0x0100
        /*057e*/ 	.byte	0x07
	.zero		1


	//   ....[74]....
        /*0580*/ 	.word	0x00000aa0
        /*0584*/ 	.word	0x000000ff
        /*0588*/ 	.word	0x00000128
        /*058c*/ 	.short	0x0100
        /*058e*/ 	.byte	0x07
	.zero		1


	//   ....[75]....
        /*0590*/ 	.word	0x00000ab0
        /*0594*/ 	.word	0x000000ff
        /*0598*/ 	.word	0x000002d8
        /*059c*/ 	.short	0x0100
        /*059e*/ 	.byte	0x07
	.zero		1


	//   ....[76]....
        /*05a0*/ 	.word	0x00000ac0
        /*05a4*/ 	.word	0x000000ff
        /*05a8*/ 	.word	0x00000130
        /*05ac*/ 	.short	0x0100
        /*05ae*/ 	.byte	0x07
	.zero		1


	//   ....[77]....
        /*05b0*/ 	.word	0x00000ad0
        /*05b4*/ 	.word	0x000000ff
        /*05b8*/ 	.word	0x000002e0
        /*05bc*/ 	.short	0x0100
        /*05be*/ 	.byte	0x07
	.zero		1


	//   ....[78]....
        /*05c0*/ 	.word	0x00000ae0
        /*05c4*/ 	.word	0x000000ff
        /*05c8*/ 	.word	0x00000138
        /*05cc*/ 	.short	0x0100
        /*05ce*/ 	.byte	0x07
	.zero		1


	//   ....[79]....
        /*05d0*/ 	.word	0x00000af0
        /*05d4*/ 	.word	0x000000ff
        /*05d8*/ 	.word	0x000002e8
        /*05dc*/ 	.short	0x0100
        /*05de*/ 	.byte	0x07
	.zero		1


	//   ....[80]....
        /*05e0*/ 	.word	0x00000b00
        /*05e4*/ 	.word	0x000000ff
        /*05e8*/ 	.word	0x00000140
        /*05ec*/ 	.short	0x0100
        /*05ee*/ 	.byte	0x07
	.zero		1


	//   ....[81]....
        /*05f0*/ 	.word	0x00000b10
        /*05f4*/ 	.word	0x000000ff
        /*05f8*/ 	.word	0x000002f0
        /*05fc*/ 	.short	0x0100
        /*05fe*/ 	.byte	0x07
	.zero		1


	//   ....[82]....
        /*0600*/ 	.word	0x00000b20
        /*0604*/ 	.word	0x000000ff
        /*0608*/ 	.word	0x00000148
        /*060c*/ 	.short	0x0100
        /*060e*/ 	.byte	0x07
	.zero		1


	//   ....[83]....
        /*0610*/ 	.word	0x00000b30
        /*0614*/ 	.word	0x000000ff
        /*0618*/ 	.word	0x000002f8
        /*061c*/ 	.short	0x0100
        /*061e*/ 	.byte	0x07
	.zero		1


	//   ....[84]....
        /*0620*/ 	.word	0x00000b40
        /*0624*/ 	.word	0x000000ff
        /*0628*/ 	.word	0x00000150
        /*062c*/ 	.short	0x0100
        /*062e*/ 	.byte	0x07
	.zero		1


	//   ....[85]....
        /*0630*/ 	.word	0x00000b50
        /*0634*/ 	.word	0x000000ff
        /*0638*/ 	.word	0x00000300
        /*063c*/ 	.short	0x0100
        /*063e*/ 	.byte	0x07
	.zero		1


	//   ....[86]....
        /*0640*/ 	.word	0x00000b60
        /*0644*/ 	.word	0x000000ff
        /*0648*/ 	.word	0x00000158
        /*064c*/ 	.short	0x0100
        /*064e*/ 	.byte	0x07
	.zero		1


	//   ....[87]....
        /*0650*/ 	.word	0x00000b70
        /*0654*/ 	.word	0x000000ff
        /*0658*/ 	.word	0x00000308
        /*065c*/ 	.short	0x0100
        /*065e*/ 	.byte	0x07
	.zero		1


	//   ....[88]....
        /*0660*/ 	.word	0x00000b80
        /*0664*/ 	.word	0x000000ff
        /*0668*/ 	.word	0x00000160
        /*066c*/ 	.short	0x0100
        /*066e*/ 	.byte	0x07
	.zero		1


	//   ....[89]....
        /*0670*/ 	.word	0x00000b90
        /*0674*/ 	.word	0x000000ff
        /*0678*/ 	.word	0x00000310
        /*067c*/ 	.short	0x0100
        /*067e*/ 	.byte	0x07
	.zero		1


	//   ....[90]....
        /*0680*/ 	.word	0x00000ba0
        /*0684*/ 	.word	0x000000ff
        /*0688*/ 	.word	0x00000168
        /*068c*/ 	.short	0x0100
        /*068e*/ 	.byte	0x07
	.zero		1


	//   ....[91]....
        /*0690*/ 	.word	0x00000bb0
        /*0694*/ 	.word	0x000000ff
        /*0698*/ 	.word	0x00000318
        /*069c*/ 	.short	0x0100
        /*069e*/ 	.byte	0x07
	.zero		1


	//   ....[92]....
        /*06a0*/ 	.word	0x00000bc0
        /*06a4*/ 	.word	0x000000ff
        /*06a8*/ 	.word	0x00000170
        /*06ac*/ 	.short	0x0100
        /*06ae*/ 	.byte	0x07
	.zero		1


	//   ....[93]....
        /*06b0*/ 	.word	0x00000bd0
        /*06b4*/ 	.word	0x000000ff
        /*06b8*/ 	.word	0x00000320
        /*06bc*/ 	.short	0x0100
        /*06be*/ 	.byte	0x07
	.zero		1


	//   ....[94]....
        /*06c0*/ 	.word	0x00000be0
        /*06c4*/ 	.word	0x000000ff
        /*06c8*/ 	.word	0x00000178
        /*06cc*/ 	.short	0x0100
        /*06ce*/ 	.byte	0x07
	.zero		1


	//   ....[95]....
        /*06d0*/ 	.word	0x00000bf0
        /*06d4*/ 	.word	0x000000ff
        /*06d8*/ 	.word	0x00000328
        /*06dc*/ 	.short	0x0100
        /*06de*/ 	.byte	0x07
	.zero		1


	//   ....[96]....
        /*06e0*/ 	.word	0x00000c00
        /*06e4*/ 	.word	0x000000ff
        /*06e8*/ 	.word	0x00000180
        /*06ec*/ 	.short	0x0100
        /*06ee*/ 	.byte	0x07
	.zero		1


	//   ....[97]....
        /*06f0*/ 	.word	0x00000c10
        /*06f4*/ 	.word	0x000000ff
        /*06f8*/ 	.word	0x00000330
        /*06fc*/ 	.short	0x0100
        /*06fe*/ 	.byte	0x07
	.zero		1


	//   ....[98]....
        /*0700*/ 	.word	0x00000c20
        /*0704*/ 	.word	0x000000ff
        /*0708*/ 	.word	0x00000188
        /*070c*/ 	.short	0x0100
        /*070e*/ 	.byte	0x07
	.zero		1


	//   ....[99]....
        /*0710*/ 	.word	0x00000c30
        /*0714*/ 	.word	0x000000ff
        /*0718*/ 	.word	0x00000338
        /*071c*/ 	.short	0x0100
        /*071e*/ 	.byte	0x07
	.zero		1


	//   ....[100]....
        /*0720*/ 	.word	0x00000c40
        /*0724*/ 	.word	0x000000ff
        /*0728*/ 	.word	0x00000190
        /*072c*/ 	.short	0x0100
        /*072e*/ 	.byte	0x07
	.zero		1


	//   ....[101]....
        /*0730*/ 	.word	0x00000c50
        /*0734*/ 	.word	0x000000ff
        /*0738*/ 	.word	0x00000340
        /*073c*/ 	.short	0x0100
        /*073e*/ 	.byte	0x07
	.zero		1


	//   ....[102]....
        /*0740*/ 	.word	0x00000c60
        /*0744*/ 	.word	0x000000ff
        /*0748*/ 	.word	0x00000198
        /*074c*/ 	.short	0x0100
        /*074e*/ 	.byte	0x07
	.zero		1


	//   ....[103]....
        /*0750*/ 	.word	0x00000c70
        /*0754*/ 	.word	0x000000ff
        /*0758*/ 	.word	0x00000348
        /*075c*/ 	.short	0x0100
        /*075e*/ 	.byte	0x07
	.zero		1


	//   ....[104]....
        /*0760*/ 	.word	0x00000c80
        /*0764*/ 	.word	0x000000ff
        /*0768*/ 	.word	0x000001a0
        /*076c*/ 	.short	0x0100
        /*076e*/ 	.byte	0x07
	.zero		1


	//   ....[105]....
        /*0770*/ 	.word	0x00000c90
        /*0774*/ 	.word	0x000000ff
        /*0778*/ 	.word	0x00000350
        /*077c*/ 	.short	0x0100
        /*077e*/ 	.byte	0x07
	.zero		1


	//   ....[106]....
        /*0780*/ 	.word	0x00000ca0
        /*0784*/ 	.word	0x000000ff
        /*0788*/ 	.word	0x000001a8
        /*078c*/ 	.short	0x0100
        /*078e*/ 	.byte	0x07
	.zero		1


	//   ....[107]....
        /*0790*/ 	.word	0x00000cb0
        /*0794*/ 	.word	0x000000ff
        /*0798*/ 	.word	0x00000358
        /*079c*/ 	.short	0x0100
        /*079e*/ 	.byte	0x07
	.zero		1


	//   ....[108]....
        /*07a0*/ 	.word	0x00000df0
        /*07a4*/ 	.word	0x000000ff
        /*07a8*/ 	.word	0x00000360
        /*07ac*/ 	.short	0x0100
        /*07ae*/ 	.byte	0x07
	.zero		1


	//   ....[109]....
        /*07b0*/ 	.word	0x00000e00
        /*07b4*/ 	.word	0x000000ff
        /*07b8*/ 	.word	0x00000368
        /*07bc*/ 	.short	0x0100
        /*07be*/ 	.byte	0x07
	.zero		1


	//   ....[110]....
        /*07c0*/ 	.word	0x00000ef0
        /*07c4*/ 	.word	0x000000ff
        /*07c8*/ 	.word	0x00000370
        /*07cc*/ 	.short	0x0100
        /*07ce*/ 	.byte	0x06
	.zero		1


	//   ....[111]....
        /*07d0*/ 	.word	0x00000f00
        /*07d4*/ 	.word	0x000000ff
        /*07d8*/ 	.word	0x00000378
        /*07dc*/ 	.short	0x0100
        /*07de*/ 	.byte	0x06
	.zero		1


	//   ....[112]....
        /*07e0*/ 	.word	0x00001040
        /*07e4*/ 	.word	0x000000ff
        /*07e8*/ 	.word	0x00000380
        /*07ec*/ 	.short	0x0100
        /*07ee*/ 	.byte	0x06
	.zero		1


	//   ....[113]....
        /*07f0*/ 	.word	0x00001050
        /*07f4*/ 	.word	0x000000ff
        /*07f8*/ 	.word	0x00000388
        /*07fc*/ 	.short	0x0100
        /*07fe*/ 	.byte	0x06
	.zero		1


	//   ....[114]....
        /*0800*/ 	.word	0x00001180
        /*0804*/ 	.word	0x000000ff
        /*0808*/ 	.word	0x00000390
        /*080c*/ 	.short	0x0100
        /*080e*/ 	.byte	0x07
	.zero		1


	//   ....[115]....
        /*0810*/ 	.word	0x00001190
        /*0814*/ 	.word	0x000000ff
        /*0818*/ 	.word	0x000003a0
        /*081c*/ 	.short	0x0100
        /*081e*/ 	.byte	0x07
	.zero		1


	//   ....[116]....
        /*0820*/ 	.word	0x000011a0
        /*0824*/ 	.word	0x000000ff
        /*0828*/ 	.word	0x00000398
        /*082c*/ 	.short	0x0100
        /*082e*/ 	.byte	0x07
	.zero		1


	//   ....[117]....
        /*0830*/ 	.word	0x000011b0
        /*0834*/ 	.word	0x000000ff
        /*0838*/ 	.word	0x000003a8
        /*083c*/ 	.short	0x0100
        /*083e*/ 	.byte	0x07
	.zero		1


	//   ....[118]....
        /*0840*/ 	.word	0x00001c80
        /*0844*/ 	.word	0x000000ff
        /*0848*/ 	.word	0x000001b0
        /*084c*/ 	.short	0x010a
        /*084e*/ 	.byte	0x04
	.zero		1


	//   ....[119]....
        /*0850*/ 	.word	0x00001f30
        /*0854*/ 	.word	0x000000ff
        /*0858*/ 	.word	0x000001b0
        /*085c*/ 	.short	0x010a
        /*085e*/ 	.byte	0x09
	.zero		1


	//   ....[120]....
        /*0860*/ 	.word	0x000020c0
        /*0864*/ 	.word	0x000000ff
        /*0868*/ 	.word	0x000001b0
        /*086c*/ 	.short	0x010a
        /*086e*/ 	.byte	0x08
	.zero		1


	//   ....[121]....
        /*0870*/ 	.word	0x000022a0
        /*0874*/ 	.word	0x000000ff
        /*0878*/ 	.word	0x00000378
        /*087c*/ 	.short	0x0101
        /*087e*/ 	.byte	0x1e
	.zero		1


	//   ....[122]....
        /*0880*/ 	.word	0x000022c0
        /*0884*/ 	.word	0x000000ff
        /*0888*/ 	.word	0x000001b0
        /*088c*/ 	.short	0x010a
        /*088e*/ 	.byte	0x04
	.zero		1


	//   ....[123]....
        /*0890*/ 	.word	0x00002550
        /*0894*/ 	.word	0x000000ff
        /*0898*/ 	.word	0x000001b0
        /*089c*/ 	.short	0x010a
        /*089e*/ 	.byte	0x09
	.zero		1


	//   ....[124]....
        /*08a0*/ 	.word	0x000026e0
        /*08a4*/ 	.word	0x000000ff
        /*08a8*/ 	.word	0x000001b0
        /*08ac*/ 	.short	0x010a
        /*08ae*/ 	.byte	0x08
	.zero		1


	//   ....[125]....
        /*08b0*/ 	.word	0x00002900
        /*08b4*/ 	.word	0x000000ff
        /*08b8*/ 	.word	0x00000380
        /*08bc*/ 	.short	0x010a
        /*08be*/ 	.byte	0x1e
	.zero		1


	//   ....[126]....
        /*08c0*/ 	.word	0x000029c0
        /*08c4*/ 	.word	0x000000ff
        /*08c8*/ 	.word	0x00000000
        /*08cc*/ 	.short	0x0101
        /*08ce*/ 	.byte	0x04
	.zero		1


	//   ....[127]....
        /*08d0*/ 	.word	0x00002eb0
        /*08d4*/ 	.word	0x000000ff
        /*08d8*/ 	.word	0x00000000
        /*08dc*/ 	.short	0x010a
        /*08de*/ 	.byte	0x04
	.zero		1


	//   ....[128]....
        /*08e0*/ 	.word	0x00002f40
        /*08e4*/ 	.word	0x000000ff
        /*08e8*/ 	.word	0x00000000
        /*08ec*/ 	.short	0x010a
        /*08ee*/ 	.byte	0x04
	.zero		1


	//   ....[129]....
        /*08f0*/ 	.word	0x00002fd0
        /*08f4*/ 	.word	0x000000ff
        /*08f8*/ 	.word	0x00000000
        /*08fc*/ 	.short	0x010a
        /*08fe*/ 	.byte	0x04
	.zero		1


	//   ....[130]....
        /*0900*/ 	.word	0x00003060
        /*0904*/ 	.word	0x000000ff
        /*0908*/ 	.word	0x00000000
        /*090c*/ 	.short	0x010a
        /*090e*/ 	.byte	0x04
	.zero		1


	//   ....[131]....
        /*0910*/ 	.word	0x000030f0
        /*0914*/ 	.word	0x000000ff
        /*0918*/ 	.word	0x00000000
        /*091c*/ 	.short	0x010a
        /*091e*/ 	.byte	0x04
	.zero		1


	//   ....[132]....
        /*0920*/ 	.word	0x00003180
        /*0924*/ 	.word	0x000000ff
        /*0928*/ 	.word	0x00000000
        /*092c*/ 	.short	0x010a
        /*092e*/ 	.byte	0x04
	.zero		1


	//   ....[133]....
        /*0930*/ 	.word	0x00003210
        /*0934*/ 	.word	0x000000ff
        /*0938*/ 	.word	0x00000000
        /*093c*/ 	.short	0x010a
        /*093e*/ 	.byte	0x04
	.zero		1


	//   ....[134]....
        /*0940*/ 	.word	0x000032a0
        /*0944*/ 	.word	0x000000ff
        /*0948*/ 	.word	0x00000000
        /*094c*/ 	.short	0x010a
        /*094e*/ 	.byte	0x04
	.zero		1


	//   ....[135]....
        /*0950*/ 	.word	0x00003330
        /*0954*/ 	.word	0x000000ff
        /*0958*/ 	.word	0x00000000
        /*095c*/ 	.short	0x010a
        /*095e*/ 	.byte	0x04
	.zero		1


	//   ....[136]....
        /*0960*/ 	.word	0x000033c0
        /*0964*/ 	.word	0x000000ff
        /*0968*/ 	.word	0x00000000
        /*096c*/ 	.short	0x010a
        /*096e*/ 	.byte	0x04
	.zero		1


	//   ....[137]....
        /*0970*/ 	.word	0x00003450
        /*0974*/ 	.word	0x000000ff
        /*0978*/ 	.word	0x00000000
        /*097c*/ 	.short	0x010a
        /*097e*/ 	.byte	0x04
	.zero		1


	//   ....[138]....
        /*0980*/ 	.word	0x000034e0
        /*0984*/ 	.word	0x000000ff
        /*0988*/ 	.word	0x00000000
        /*098c*/ 	.short	0x010a
        /*098e*/ 	.byte	0x04
	.zero		1


	//   ....[139]....
        /*0990*/ 	.word	0x00003570
        /*0994*/ 	.word	0x000000ff
        /*0998*/ 	.word	0x00000000
        /*099c*/ 	.short	0x010a
        /*099e*/ 	.byte	0x04
	.zero		1


	//   ....[140]....
        /*09a0*/ 	.word	0x00003600
        /*09a4*/ 	.word	0x000000ff
        /*09a8*/ 	.word	0x00000000
        /*09ac*/ 	.short	0x010a
        /*09ae*/ 	.byte	0x04
	.zero		1


	//   ....[141]....
        /*09b0*/ 	.word	0x00003690
        /*09b4*/ 	.word	0x000000ff
        /*09b8*/ 	.word	0x00000000
        /*09bc*/ 	.short	0x010a
        /*09be*/ 	.byte	0x04
	.zero		1


	//   ....[142]....
        /*09c0*/ 	.word	0x00003720
        /*09c4*/ 	.word	0x000000ff
        /*09c8*/ 	.word	0x00000000
        /*09cc*/ 	.short	0x010a
        /*09ce*/ 	.byte	0x04
	.zero		1


	//   ....[143]....
        /*09d0*/ 	.word	0x000037b0
        /*09d4*/ 	.word	0x000000ff
        /*09d8*/ 	.word	0x00000000
        /*09dc*/ 	.short	0x010a
        /*09de*/ 	.byte	0x04
	.zero		1


	//   ....[144]....
        /*09e0*/ 	.word	0x00003840
        /*09e4*/ 	.word	0x000000ff
        /*09e8*/ 	.word	0x00000000
        /*09ec*/ 	.short	0x010a
        /*09ee*/ 	.byte	0x04
	.zero		1


	//   ....[145]....
        /*09f0*/ 	.word	0x000038d0
        /*09f4*/ 	.word	0x000000ff
        /*09f8*/ 	.word	0x00000000
        /*09fc*/ 	.short	0x010a
        /*09fe*/ 	.byte	0x04
	.zero		1


	//   ....[146]....
        /*0a00*/ 	.word	0x00003960
        /*0a04*/ 	.word	0x000000ff
        /*0a08*/ 	.word	0x00000000
        /*0a0c*/ 	.short	0x010a
        /*0a0e*/ 	.byte	0x04
	.zero		1


	//   ....[147]....
        /*0a10*/ 	.word	0x000039f0
        /*0a14*/ 	.word	0x000000ff
        /*0a18*/ 	.word	0x00000000
        /*0a1c*/ 	.short	0x010a
        /*0a1e*/ 	.byte	0x04
	.zero		1


	//   ....[148]....
        /*0a20*/ 	.word	0x00003a80
        /*0a24*/ 	.word	0x000000ff
        /*0a28*/ 	.word	0x00000000
        /*0a2c*/ 	.short	0x010a
        /*0a2e*/ 	.byte	0x04
	.zero		1


	//   ....[149]....
        /*0a30*/ 	.word	0x00003b10
        /*0a34*/ 	.word	0x000000ff
        /*0a38*/ 	.word	0x00000000
        /*0a3c*/ 	.short	0x010a
        /*0a3e*/ 	.byte	0x04
	.zero		1


	//   ....[150]....
        /*0a40*/ 	.word	0x00003ba0
        /*0a44*/ 	.word	0x000000ff
        /*0a48*/ 	.word	0x00000000
        /*0a4c*/ 	.short	0x010a
        /*0a4e*/ 	.byte	0x04
	.zero		1


	//   ....[151]....
        /*0a50*/ 	.word	0x00003c30
        /*0a54*/ 	.word	0x000000ff
        /*0a58*/ 	.word	0x00000000
        /*0a5c*/ 	.short	0x010a
        /*0a5e*/ 	.byte	0x04
	.zero		1


	//   ....[152]....
        /*0a60*/ 	.word	0x00003cc0
        /*0a64*/ 	.word	0x000000ff
        /*0a68*/ 	.word	0x00000000
        /*0a6c*/ 	.short	0x010a
        /*0a6e*/ 	.byte	0x04
	.zero		1


	//   ....[153]....
        /*0a70*/ 	.word	0x00003d50
        /*0a74*/ 	.word	0x000000ff
        /*0a78*/ 	.word	0x00000000
        /*0a7c*/ 	.short	0x010a
        /*0a7e*/ 	.byte	0x04
	.zero		1


	//   ....[154]....
        /*0a80*/ 	.word	0x00003de0
        /*0a84*/ 	.word	0x000000ff
        /*0a88*/ 	.word	0x00000000
        /*0a8c*/ 	.short	0x010a
        /*0a8e*/ 	.byte	0x04
	.zero		1


	//   ....[155]....
        /*0a90*/ 	.word	0x00003e70
        /*0a94*/ 	.word	0x000000ff
        /*0a98*/ 	.word	0x00000000
        /*0a9c*/ 	.short	0x010a
        /*0a9e*/ 	.byte	0x04
	.zero		1


	//   ....[156]....
        /*0aa0*/ 	.word	0x00003f00
        /*0aa4*/ 	.word	0x000000ff
        /*0aa8*/ 	.word	0x00000000
        /*0aac*/ 	.short	0x010a
        /*0aae*/ 	.byte	0x04
	.zero		1


	//   ....[157]....
        /*0ab0*/ 	.word	0x00003f90
        /*0ab4*/ 	.word	0x000000ff
        /*0ab8*/ 	.word	0x00000000
        /*0abc*/ 	.short	0x010a
        /*0abe*/ 	.byte	0x04
	.zero		1


	//   ....[158]....
        /*0ac0*/ 	.word	0x00004020
        /*0ac4*/ 	.word	0x000000ff
        /*0ac8*/ 	.word	0x00000000
        /*0acc*/ 	.short	0x010a
        /*0ace*/ 	.byte	0x04
	.zero		1


	//   ....[159]....
        /*0ad0*/ 	.word	0x000040b0
        /*0ad4*/ 	.word	0x000000ff
        /*0ad8*/ 	.word	0x00000000
        /*0adc*/ 	.short	0x010a
        /*0ade*/ 	.byte	0x04
	.zero		1


	//   ....[160]....
        /*0ae0*/ 	.word	0x00004140
        /*0ae4*/ 	.word	0x000000ff
        /*0ae8*/ 	.word	0x00000000
        /*0aec*/ 	.short	0x010a
        /*0aee*/ 	.byte	0x04
	.zero		1


	//   ....[161]....
        /*0af0*/ 	.word	0x000041d0
        /*0af4*/ 	.word	0x000000ff
        /*0af8*/ 	.word	0x00000000
        /*0afc*/ 	.short	0x010a
        /*0afe*/ 	.byte	0x04
	.zero		1


	//   ....[162]....
        /*0b00*/ 	.word	0x00004260
        /*0b04*/ 	.word	0x000000ff
        /*0b08*/ 	.word	0x00000000
        /*0b0c*/ 	.short	0x010a
        /*0b0e*/ 	.byte	0x04
	.zero		1


	//   ....[163]....
        /*0b10*/ 	.word	0x000042f0
        /*0b14*/ 	.word	0x000000ff
        /*0b18*/ 	.word	0x00000000
        /*0b1c*/ 	.short	0x010a
        /*0b1e*/ 	.byte	0x04
	.zero		1


	//   ....[164]....
        /*0b20*/ 	.word	0x00004380
        /*0b24*/ 	.word	0x000000ff
        /*0b28*/ 	.word	0x00000000
        /*0b2c*/ 	.short	0x010a
        /*0b2e*/ 	.byte	0x04
	.zero		1


	//   ....[165]....
        /*0b30*/ 	.word	0x00004410
        /*0b34*/ 	.word	0x000000ff
        /*0b38*/ 	.word	0x00000000
        /*0b3c*/ 	.short	0x010a
        /*0b3e*/ 	.byte	0x04
	.zero		1


	//   ....[166]....
        /*0b40*/ 	.word	0x000044a0
        /*0b44*/ 	.word	0x000000ff
        /*0b48*/ 	.word	0x00000000
        /*0b4c*/ 	.short	0x010a
        /*0b4e*/ 	.byte	0x04
	.zero		1


	//   ....[167]....
        /*0b50*/ 	.word	0x00004530
        /*0b54*/ 	.word	0x000000ff
        /*0b58*/ 	.word	0x00000000
        /*0b5c*/ 	.short	0x010a
        /*0b5e*/ 	.byte	0x04
	.zero		1


	//   ....[168]....
        /*0b60*/ 	.word	0x000045c0
        /*0b64*/ 	.word	0x000000ff
        /*0b68*/ 	.word	0x00000000
        /*0b6c*/ 	.short	0x010a
        /*0b6e*/ 	.byte	0x04
	.zero		1


	//   ....[169]....
        /*0b70*/ 	.word	0x00004650
        /*0b74*/ 	.word	0x000000ff
        /*0b78*/ 	.word	0x00000000
        /*0b7c*/ 	.short	0x010a
        /*0b7e*/ 	.byte	0x04
	.zero		1


	//   ....[170]....
        /*0b80*/ 	.word	0x000046e0
        /*0b84*/ 	.word	0x000000ff
        /*0b88*/ 	.word	0x00000000
        /*0b8c*/ 	.short	0x010a
        /*0b8e*/ 	.byte	0x04
	.zero		1


	//   ....[171]....
        /*0b90*/ 	.word	0x00004770
        /*0b94*/ 	.word	0x000000ff
        /*0b98*/ 	.word	0x00000000
        /*0b9c*/ 	.short	0x010a
        /*0b9e*/ 	.byte	0x04
	.zero		1


	//   ....[172]....
        /*0ba0*/ 	.word	0x00004800
        /*0ba4*/ 	.word	0x000000ff
        /*0ba8*/ 	.word	0x00000000
        /*0bac*/ 	.short	0x010a
        /*0bae*/ 	.byte	0x04
	.zero		1


	//   ....[173]....
        /*0bb0*/ 	.word	0x00004890
        /*0bb4*/ 	.word	0x000000ff
        /*0bb8*/ 	.word	0x00000000
        /*0bbc*/ 	.short	0x010a
        /*0bbe*/ 	.byte	0x04
	.zero		1


	//   ....[174]....
        /*0bc0*/ 	.word	0x00004920
        /*0bc4*/ 	.word	0x000000ff
        /*0bc8*/ 	.word	0x00000000
        /*0bcc*/ 	.short	0x010a
        /*0bce*/ 	.byte	0x04
	.zero		1


	//   ....[175]....
        /*0bd0*/ 	.word	0x000049b0
        /*0bd4*/ 	.word	0x000000ff
        /*0bd8*/ 	.word	0x00000000
        /*0bdc*/ 	.short	0x010a
        /*0bde*/ 	.byte	0x04
	.zero		1


	//   ....[176]....
        /*0be0*/ 	.word	0x00004a40
        /*0be4*/ 	.word	0x000000ff
        /*0be8*/ 	.word	0x00000000
        /*0bec*/ 	.short	0x010a
        /*0bee*/ 	.byte	0x04
	.zero		1


	//   ....[177]....
        /*0bf0*/ 	.word	0x00004ad0
        /*0bf4*/ 	.word	0x000000ff
        /*0bf8*/ 	.word	0x00000000
        /*0bfc*/ 	.short	0x010a
        /*0bfe*/ 	.byte	0x04
	.zero		1


	//   ....[178]....
        /*0c00*/ 	.word	0x00004b60
        /*0c04*/ 	.word	0x000000ff
        /*0c08*/ 	.word	0x00000000
        /*0c0c*/ 	.short	0x010a
        /*0c0e*/ 	.byte	0x04
	.zero		1


	//   ....[179]....
        /*0c10*/ 	.word	0x00004bf0
        /*0c14*/ 	.word	0x000000ff
        /*0c18*/ 	.word	0x00000000
        /*0c1c*/ 	.short	0x010a
        /*0c1e*/ 	.byte	0x04
	.zero		1


	//   ....[180]....
        /*0c20*/ 	.word	0x00004c90
        /*0c24*/ 	.word	0x00000000
        /*0c28*/ 	.word	0x00000000
        /*0c2c*/ 	.short	0x010a
        /*0c2e*/ 	.byte	0xff
	.zero		1


	//   ....[181]....
        /*0c30*/ 	.word	0x00004dc0
        /*0c34*/ 	.word	0x000000ff
        /*0c38*/ 	.word	0x00000388
        /*0c3c*/ 	.short	0x010a
        /*0c3e*/ 	.byte	0x2a
	.zero		1


	//   ....[182]....
        /*0c40*/ 	.word	0x00004e60
        /*0c44*/ 	.word	0x000000ff
        /*0c48*/ 	.word	0x00000380
        /*0c4c*/ 	.short	0x010a
        /*0c4e*/ 	.byte	0x2a
	.zero		1


	//   ....[183]....
        /*0c50*/ 	.word	0x00004f00
        /*0c54*/ 	.word	0x000000ff
        /*0c58*/ 	.word	0x00000000
        /*0c5c*/ 	.short	0x0101
        /*0c5e*/ 	.byte	0x06
	.zero		1


	//   ....[184]....
        /*0c60*/ 	.word	0x00004f40
        /*0c64*/ 	.word	0x000000ff
        /*0c68*/ 	.word	0x00000388
        /*0c6c*/ 	.short	0x0106
        /*0c6e*/ 	.byte	0x2a
	.zero		1


	//   ....[185]....
        /*0c70*/ 	.word	0x00004f80
        /*0c74*/ 	.word	0x00000000
        /*0c78*/ 	.word	0x00000388
        /*0c7c*/ 	.short	0x010a
        /*0c7e*/ 	.byte	0xff
	.zero		1


	//   ....[186]....
        /*0c80*/ 	.word	0x00005480
        /*0c84*/ 	.word	0x000000ff
        /*0c88*/ 	.word	0x00000380
        /*0c8c*/ 	.short	0x010a
        /*0c8e*/ 	.byte	0x06
	.zero		1


	//   ....[187]....
        /*0c90*/ 	.word	0x00005530
        /*0c94*/ 	.word	0x000000ff
        /*0c98*/ 	.word	0x00000000
        /*0c9c*/ 	.short	0x0101
        /*0c9e*/ 	.byte	0x05
	.zero		1


	//   ....[188]....
        /*0ca0*/ 	.word	0x00005540
        /*0ca4*/ 	.word	0x000000ff
        /*0ca8*/ 	.word	0x000003a0
        /*0cac*/ 	.short	0x010a
        /*0cae*/ 	.byte	0x08
	.zero		1


	//   ....[189]....
        /*0cb0*/ 	.word	0x000055d0
        /*0cb4*/ 	.word	0x000000ff
        /*0cb8*/ 	.word	0x00000000
        /*0cbc*/ 	.short	0x010a
        /*0cbe*/ 	.byte	0x04
	.zero		1


	//   ....[190]....
        /*0cc0*/ 	.word	0x00005640
        /*0cc4*/ 	.word	0x000000ff
        /*0cc8*/ 	.word	0x00000000
        /*0ccc*/ 	.short	0x010a
        /*0cce*/ 	.byte	0x07
	.zero		1


	//   ....[191]....
        /*0cd0*/ 	.word	0x00005770
        /*0cd4*/ 	.word	0x000000ff
        /*0cd8*/ 	.word	0x00000000
        /*0cdc*/ 	.short	0x010a
        /*0cde*/ 	.byte	0x04
	.zero		1


	//   ....[192]....
        /*0ce0*/ 	.word	0x00005950
        /*0ce4*/ 	.word	0x000000ff
        /*0ce8*/ 	.word	0x00000000
        /*0cec*/ 	.short	0x010a
        /*0cee*/ 	.byte	0x05
	.zero		1


	//   ....[193]....
        /*0cf0*/ 	.word	0x000059e0
        /*0cf4*/ 	.word	0x000000ff
        /*0cf8*/ 	.word	0x00000000
        /*0cfc*/ 	.short	0x010a
        /*0cfe*/ 	.byte	0x07
	.zero		1


	//   ....[194]....
        /*0d00*/ 	.word	0x00005e40
        /*0d04*/ 	.word	0x000000ff
        /*0d08*/ 	.word	0x00000380
        /*0d0c*/ 	.short	0x010a
        /*0d0e*/ 	.byte	0x10
	.zero		1


	//   ....[195]....
        /*0d10*/ 	.word	0x00005f10
        /*0d14*/ 	.word	0x000000ff
        /*0d18*/ 	.word	0x00000000
        /*0d1c*/ 	.short	0x0101
        /*0d1e*/ 	.byte	0x12
	.zero		1


	//   ....[196]....
        /*0d20*/ 	.word	0x00006230
        /*0d24*/ 	.word	0x000000ff
        /*0d28*/ 	.word	0x00000378
        /*0d2c*/ 	.short	0x010a
        /*0d2e*/ 	.byte	0x10
	.zero		1


	//   ....[197]....
        /*0d30*/ 	.word	0x000063b0
        /*0d34*/ 	.word	0x000000ff
        /*0d38*/ 	.word	0x00000368
        /*0d3c*/ 	.short	0x010a
        /*0d3e*/ 	.byte	0x10
	.zero		1


	//   ....[198]....
        /*0d40*/ 	.word	0x00006780
        /*0d44*/ 	.word	0x000000ff
        /*0d48*/ 	.word	0x00000360
        /*0d4c*/ 	.short	0x010b
        /*0d4e*/ 	.byte	0x10
	.zero		1


	//   ....[199]....
        /*0d50*/ 	.word	0x000067a0
        /*0d54*/ 	.word	0x000000ff
        /*0d58*/ 	.word	0x00000000
        /*0d5c*/ 	.short	0x0101
        /*0d5e*/ 	.byte	0x2a
	.zero		1


	//   ....[200]....
        /*0d60*/ 	.word	0x000067e0
        /*0d64*/ 	.word	0x00000000
        /*0d68*/ 	.word	0x00000368
        /*0d6c*/ 	.short	0x010a
        /*0d6e*/ 	.byte	0xff
	.zero		1


	//   ....[201]....
        /*0d70*/ 	.word	0x00006b70
        /*0d74*/ 	.word	0x000000ff
        /*0d78*/ 	.word	0x00000380
        /*0d7c*/ 	.short	0x010a
        /*0d7e*/ 	.byte	0x29
	.zero		1


	//   ....[202]....
        /*0d80*/ 	.word	0x00006c90
        /*0d84*/ 	.word	0x000000ff
        /*0d88*/ 	.word	0x00000000
        /*0d8c*/ 	.short	0x0101
        /*0d8e*/ 	.byte	0x04
	.zero		1


	//   ....[203]....
        /*0d90*/ 	.word	0x00007610
        /*0d94*/ 	.word	0x000000ff
        /*0d98*/ 	.word	0x00000360
        /*0d9c*/ 	.short	0x010a
        /*0d9e*/ 	.byte	0x29
	.zero		1


	//   ....[204]....
        /*0da0*/ 	.word	0x00007620
        /*0da4*/ 	.word	0x00000060
        /*0da8*/ 	.word	0x00000390
        /*0dac*/ 	.short	0x010a
        /*0dae*/ 	.byte	0xff
	.zero		1


	//   ....[205]....
        /*0db0*/ 	.word	0x00007770
        /*0db4*/ 	.word	0x000000ff
        /*0db8*/ 	.word	0x00000360
        /*0dbc*/ 	.short	0x010a
        /*0dbe*/ 	.byte	0x29
	.zero		1


	//   ....[206]....
        /*0dc0*/ 	.word	0x00007850
        /*0dc4*/ 	.word	0x000000ff
        /*0dc8*/ 	.word	0x00000000
        /*0dcc*/ 	.short	0x0101
        /*0dce*/ 	.byte	0x04
	.zero		1


	//   ....[207]....
        /*0dd0*/ 	.word	0x000078b0
        /*0dd4*/ 	.word	0x00000060
        /*0dd8*/ 	.word	0x00000390
        /*0ddc*/ 	.short	0x010a
        /*0dde*/ 	.byte	0xff
	.zero		1


	//   ....[208]....
        /*0de0*/ 	.word	0x00007c80
        /*0de4*/ 	.word	0x000000ff
        /*0de8*/ 	.word	0x00000000
        /*0dec*/ 	.short	0x0101
        /*0dee*/ 	.byte	0x05
	.zero		1


	//   ....[209]....
        /*0df0*/ 	.word	0x00008630
        /*0df4*/ 	.word	0x00000002
        /*0df8*/ 	.word	0x000001b0
        /*0dfc*/ 	.short	0x010a
        /*0dfe*/ 	.byte	0xff
	.zero		1


	//   ....[210]....
        /*0e00*/ 	.word	0x00008690
        /*0e04*/ 	.word	0x00000002
        /*0e08*/ 	.word	0x000001b0
        /*0e0c*/ 	.short	0x010a
        /*0e0e*/ 	.byte	0xff
	.zero		1


	//   ....[211]....
        /*0e10*/ 	.word	0x000086f0
        /*0e14*/ 	.word	0x00000002
        /*0e18*/ 	.word	0x00000380
        /*0e1c*/ 	.short	0x010a
        /*0e1e*/ 	.byte	0xff
	.zero		1


	//   ....[212]....
        /*0e20*/ 	.word	0x00008750
        /*0e24*/ 	.word	0x00000000
        /*0e28*/ 	.word	0x00000000
        /*0e2c*/ 	.short	0x010a
        /*0e2e*/ 	.byte	0xff
	.zero		1


	//   ....[213]....
        /*0e30*/ 	.word	0x000087b0
        /*0e34*/ 	.word	0x00000000
        /*0e38*/ 	.word	0x00000000
        /*0e3c*/ 	.short	0x010a
        /*0e3e*/ 	.byte	0xff
	.zero		1


	//   ....[214]....
        /*0e40*/ 	.word	0x00008810
        /*0e44*/ 	.word	0x00000000
        /*0e48*/ 	.word	0x00000000
        /*0e4c*/ 	.short	0x010a
        /*0e4e*/ 	.byte	0xff
	.zero		1


	//   ....[215]....
        /*0e50*/ 	.word	0x00008870
        /*0e54*/ 	.word	0x00000000
        /*0e58*/ 	.word	0x00000000
        /*0e5c*/ 	.short	0x010a
        /*0e5e*/ 	.byte	0xff
	.zero		1


	//   ....[216]....
        /*0e60*/ 	.word	0x000088d0
        /*0e64*/ 	.word	0x00000000
        /*0e68*/ 	.word	0x00000000
        /*0e6c*/ 	.short	0x010a
        /*0e6e*/ 	.byte	0xff
	.zero		1


	//   ....[217]....
        /*0e70*/ 	.word	0x00008930
        /*0e74*/ 	.word	0x00000000
        /*0e78*/ 	.word	0x00000000
        /*0e7c*/ 	.short	0x010a
        /*0e7e*/ 	.byte	0xff
	.zero		1


	//   ....[218]....
        /*0e80*/ 	.word	0x00008990
        /*0e84*/ 	.word	0x00000000
        /*0e88*/ 	.word	0x00000000
        /*0e8c*/ 	.short	0x010a
        /*0e8e*/ 	.byte	0xff
	.zero		1


	//   ....[219]....
        /*0e90*/ 	.word	0x000089f0
        /*0e94*/ 	.word	0x00000000
        /*0e98*/ 	.word	0x00000000
        /*0e9c*/ 	.short	0x010a
        /*0e9e*/ 	.byte	0xff
	.zero		1


	//   ....[220]....
        /*0ea0*/ 	.word	0x00008a50
        /*0ea4*/ 	.word	0x00000000
        /*0ea8*/ 	.word	0x00000000
        /*0eac*/ 	.short	0x010a
        /*0eae*/ 	.byte	0xff
	.zero		1


	//   ....[221]....
        /*0eb0*/ 	.word	0x00008ab0
        /*0eb4*/ 	.word	0x00000000
        /*0eb8*/ 	.word	0x00000000
        /*0ebc*/ 	.short	0x010a
        /*0ebe*/ 	.byte	0xff
	.zero		1


	//   ....[222]....
        /*0ec0*/ 	.word	0x00008b10
        /*0ec4*/ 	.word	0x00000000
        /*0ec8*/ 	.word	0x00000000
        /*0ecc*/ 	.short	0x010a
        /*0ece*/ 	.byte	0xff
	.zero		1


	//   ....[223]....
        /*0ed0*/ 	.word	0x00008b70
        /*0ed4*/ 	.word	0x00000000
        /*0ed8*/ 	.word	0x00000000
        /*0edc*/ 	.short	0x010a
        /*0ede*/ 	.byte	0xff
	.zero		1


	//   ....[224]....
        /*0ee0*/ 	.word	0x00008bd0
        /*0ee4*/ 	.word	0x00000000
        /*0ee8*/ 	.word	0x00000000
        /*0eec*/ 	.short	0x010a
        /*0eee*/ 	.byte	0xff
	.zero		1


	//   ....[225]....
        /*0ef0*/ 	.word	0x00008c30
        /*0ef4*/ 	.word	0x00000000
        /*0ef8*/ 	.word	0x00000000
        /*0efc*/ 	.short	0x010a
        /*0efe*/ 	.byte	0xff
	.zero		1


	//   ....[226]....
        /*0f00*/ 	.word	0x00008c90
        /*0f04*/ 	.word	0x00000000
        /*0f08*/ 	.word	0x00000000
        /*0f0c*/ 	.short	0x010a
        /*0f0e*/ 	.byte	0xff
	.zero		1


	//   ....[227]....
        /*0f10*/ 	.word	0x00008cf0
        /*0f14*/ 	.word	0x00000000
        /*0f18*/ 	.word	0x00000000
        /*0f1c*/ 	.short	0x010a
        /*0f1e*/ 	.byte	0xff
	.zero		1


	//   ....[228]....
        /*0f20*/ 	.word	0x00008d50
        /*0f24*/ 	.word	0x00000000
        /*0f28*/ 	.word	0x00000000
        /*0f2c*/ 	.short	0x010a
        /*0f2e*/ 	.byte	0xff
	.zero		1


	//   ....[229]....
        /*0f30*/ 	.word	0x00008db0
        /*0f34*/ 	.word	0x00000000
        /*0f38*/ 	.word	0x00000000
        /*0f3c*/ 	.short	0x010a
        /*0f3e*/ 	.byte	0xff
	.zero		1


	//   ....[230]....
        /*0f40*/ 	.word	0x00008e10
        /*0f44*/ 	.word	0x00000000
        /*0f48*/ 	.word	0x00000000
        /*0f4c*/ 	.short	0x010a
        /*0f4e*/ 	.byte	0xff
	.zero		1


	//   ....[231]....
        /*0f50*/ 	.word	0x00008e70
        /*0f54*/ 	.word	0x00000000
        /*0f58*/ 	.word	0x00000000
        /*0f5c*/ 	.short	0x010a
        /*0f5e*/ 	.byte	0xff
	.zero		1


	//   ....[232]....
        /*0f60*/ 	.word	0x00008ed0
        /*0f64*/ 	.word	0x00000000
        /*0f68*/ 	.word	0x00000000
        /*0f6c*/ 	.short	0x010a
        /*0f6e*/ 	.byte	0xff
	.zero		1


	//   ....[233]....
        /*0f70*/ 	.word	0x00008f30
        /*0f74*/ 	.word	0x00000000
        /*0f78*/ 	.word	0x00000000
        /*0f7c*/ 	.short	0x010a
        /*0f7e*/ 	.byte	0xff
	.zero		1


	//   ....[234]....
        /*0f80*/ 	.word	0x00008f90
        /*0f84*/ 	.word	0x00000000
        /*0f88*/ 	.word	0x00000000
        /*0f8c*/ 	.short	0x010a
        /*0f8e*/ 	.byte	0xff
	.zero		1


	//   ....[235]....
        /*0f90*/ 	.word	0x00008ff0
        /*0f94*/ 	.word	0x00000000
        /*0f98*/ 	.word	0x00000000
        /*0f9c*/ 	.short	0x010a
        /*0f9e*/ 	.byte	0xff
	.zero		1


	//   ....[236]....
        /*0fa0*/ 	.word	0x00009050
        /*0fa4*/ 	.word	0x00000000
        /*0fa8*/ 	.word	0x00000000
        /*0fac*/ 	.short	0x010a
        /*0fae*/ 	.byte	0xff
	.zero		1


	//   ....[237]....
        /*0fb0*/ 	.word	0x000090b0
        /*0fb4*/ 	.word	0x00000000
        /*0fb8*/ 	.word	0x00000000
        /*0fbc*/ 	.short	0x010a
        /*0fbe*/ 	.byte	0xff
	.zero		1


	//   ....[238]....
        /*0fc0*/ 	.word	0x00009110
        /*0fc4*/ 	.word	0x00000000
        /*0fc8*/ 	.word	0x00000000
        /*0fcc*/ 	.short	0x010a
        /*0fce*/ 	.byte	0xff
	.zero		1


	//   ....[239]....
        /*0fd0*/ 	.word	0x00009170
        /*0fd4*/ 	.word	0x00000000
        /*0fd8*/ 	.word	0x00000000
        /*0fdc*/ 	.short	0x010a
        /*0fde*/ 	.byte	0xff
	.zero		1


	//   ....[240]....
        /*0fe0*/ 	.word	0x000091d0
        /*0fe4*/ 	.word	0x00000000
        /*0fe8*/ 	.word	0x00000000
        /*0fec*/ 	.short	0x010a
        /*0fee*/ 	.byte	0xff
	.zero		1


	//   ....[241]....
        /*0ff0*/ 	.word	0x00009230
        /*0ff4*/ 	.word	0x00000000
        /*0ff8*/ 	.word	0x00000000
        /*0ffc*/ 	.short	0x010a
        /*0ffe*/ 	.byte	0xff
	.zero		1


	//   ....[242]....
        /*1000*/ 	.word	0x00009290
        /*1004*/ 	.word	0x00000000
        /*1008*/ 	.word	0x00000000
        /*100c*/ 	.short	0x010a
        /*100e*/ 	.byte	0xff
	.zero		1


	//   ....[243]....
        /*1010*/ 	.word	0x000092f0
        /*1014*/ 	.word	0x00000000
        /*1018*/ 	.word	0x00000000
        /*101c*/ 	.short	0x010a
        /*101e*/ 	.byte	0xff
	.zero		1


	//   ....[244]....
        /*1020*/ 	.word	0x00009350
        /*1024*/ 	.word	0x00000000
        /*1028*/ 	.word	0x00000000
        /*102c*/ 	.short	0x010a
        /*102e*/ 	.byte	0xff
	.zero		1


	//   ....[245]....
        /*1030*/ 	.word	0x000093b0
        /*1034*/ 	.word	0x00000000
        /*1038*/ 	.word	0x00000000
        /*103c*/ 	.short	0x010a
        /*103e*/ 	.byte	0xff
	.zero		1


	//   ....[246]....
        /*1040*/ 	.word	0x00009410
        /*1044*/ 	.word	0x00000000
        /*1048*/ 	.word	0x00000000
        /*104c*/ 	.short	0x010a
        /*104e*/ 	.byte	0xff
	.zero		1


	//   ....[247]....
        /*1050*/ 	.word	0x00009470
        /*1054*/ 	.word	0x00000000
        /*1058*/ 	.word	0x00000000
        /*105c*/ 	.short	0x010a
        /*105e*/ 	.byte	0xff
	.zero		1


	//   ....[248]....
        /*1060*/ 	.word	0x000094d0
        /*1064*/ 	.word	0x00000000
        /*1068*/ 	.word	0x00000000
        /*106c*/ 	.short	0x010a
        /*106e*/ 	.byte	0xff
	.zero		1


	//   ....[249]....
        /*1070*/ 	.word	0x00009530
        /*1074*/ 	.word	0x00000000
        /*1078*/ 	.word	0x00000000
        /*107c*/ 	.short	0x010a
        /*107e*/ 	.byte	0xff
	.zero		1


	//   ....[250]....
        /*1080*/ 	.word	0x00009590
        /*1084*/ 	.word	0x00000000
        /*1088*/ 	.word	0x00000000
        /*108c*/ 	.short	0x010a
        /*108e*/ 	.byte	0xff
	.zero		1


	//   ....[251]....
        /*1090*/ 	.word	0x000095f0
        /*1094*/ 	.word	0x00000000
        /*1098*/ 	.word	0x00000000
        /*109c*/ 	.short	0x010a
        /*109e*/ 	.byte	0xff
	.zero		1


	//   ....[252]....
        /*10a0*/ 	.word	0x00009650
        /*10a4*/ 	.word	0x00000000
        /*10a8*/ 	.word	0x00000000
        /*10ac*/ 	.short	0x010a
        /*10ae*/ 	.byte	0xff
	.zero		1


	//   ....[253]....
        /*10b0*/ 	.word	0x000096b0
        /*10b4*/ 	.word	0x00000000
        /*10b8*/ 	.word	0x00000000
        /*10bc*/ 	.short	0x010a
        /*10be*/ 	.byte	0xff
	.zero		1


	//   ....[254]....
        /*10c0*/ 	.word	0x00009710
        /*10c4*/ 	.word	0x00000000
        /*10c8*/ 	.word	0x00000000
        /*10cc*/ 	.short	0x010a
        /*10ce*/ 	.byte	0xff
	.zero		1


	//   ....[255]....
        /*10d0*/ 	.word	0x00009770
        /*10d4*/ 	.word	0x00000000
        /*10d8*/ 	.word	0x00000000
        /*10dc*/ 	.short	0x010a
        /*10de*/ 	.byte	0xff
	.zero		1


	//   ....[0]....
        /*10e0*/ 	.word	0x000097d0
        /*10e4*/ 	.word	0x00000000
        /*10e8*/ 	.word	0x00000000
        /*10ec*/ 	.short	0x010a
        /*10ee*/ 	.byte	0xff
	.zero		1


	//   ....[1]....
        /*10f0*/ 	.word	0x00009830
        /*10f4*/ 	.word	0x00000000
        /*10f8*/ 	.word	0x00000000
        /*10fc*/ 	.short	0x010a
        /*10fe*/ 	.byte	0xff
	.zero		1


	//   ....[2]....
        /*1100*/ 	.word	0x00009890
        /*1104*/ 	.word	0x00000000
        /*1108*/ 	.word	0x00000000
        /*110c*/ 	.short	0x010a
        /*110e*/ 	.byte	0xff
	.zero		1


	//   ....[3]....
        /*1110*/ 	.word	0x000098f0
        /*1114*/ 	.word	0x00000000
        /*1118*/ 	.word	0x00000000
        /*111c*/ 	.short	0x010a
        /*111e*/ 	.byte	0xff
	.zero		1


	//   ....[4]....
        /*1120*/ 	.word	0x00009950
        /*1124*/ 	.word	0x00000000
        /*1128*/ 	.word	0x00000000
        /*112c*/ 	.short	0x010a
        /*112e*/ 	.byte	0xff
	.zero		1


	//   ....[5]....
        /*1130*/ 	.word	0x000099b0
        /*1134*/ 	.word	0x00000000
        /*1138*/ 	.word	0x00000000
        /*113c*/ 	.short	0x010a
        /*113e*/ 	.byte	0xff
	.zero		1


	//   ....[6]....
        /*1140*/ 	.word	0x00009a10
        /*1144*/ 	.word	0x00000000
        /*1148*/ 	.word	0x00000000
        /*114c*/ 	.short	0x010a
        /*114e*/ 	.byte	0xff
	.zero		1


	//   ....[7]....
        /*1150*/ 	.word	0x00009a70
        /*1154*/ 	.word	0x00000000
        /*1158*/ 	.word	0x00000000
        /*115c*/ 	.short	0x010a
        /*115e*/ 	.byte	0xff
	.zero		1


	//   ....[8]....
        /*1160*/ 	.word	0x00009ad0
        /*1164*/ 	.word	0x00000000
        /*1168*/ 	.word	0x00000000
        /*116c*/ 	.short	0x010a
        /*116e*/ 	.byte	0xff
	.zero		1


	//   ....[9]....
        /*1170*/ 	.word	0x00009b30
        /*1174*/ 	.word	0x00000004
        /*1178*/ 	.word	0x00000388
        /*117c*/ 	.short	0x010a
        /*117e*/ 	.byte	0xff
	.zero		1


	//   ....[10]....
        /*1180*/ 	.word	0x00009b90
        /*1184*/ 	.word	0x00000004
        /*1188*/ 	.word	0x00000380
        /*118c*/ 	.short	0x010a
        /*118e*/ 	.byte	0xff
	.zero		1


	//   ....[11]....
        /*1190*/ 	.word	0x00009bf0
        /*1194*/ 	.word	0x00000000
        /*1198*/ 	.word	0x00000380
        /*119c*/ 	.short	0x010a
        /*119e*/ 	.byte	0xff
	.zero		1


	//   ....[12]....
        /*11a0*/ 	.word	0x00009c50
        /*11a4*/ 	.word	0x00000005
        /*11a8*/ 	.word	0x000003a0
        /*11ac*/ 	.short	0x010a
        /*11ae*/ 	.byte	0xff
	.zero		1


	//   ....[13]....
        /*11b0*/ 	.word	0x00009cb0
        /*11b4*/ 	.word	0x00000000
        /*11b8*/ 	.word	0x00000000
        /*11bc*/ 	.short	0x010a
        /*11be*/ 	.byte	0xff
	.zero		1


	//   ....[14]....
        /*11c0*/ 	.word	0x00009d10
        /*11c4*/ 	.word	0x00000000
        /*11c8*/ 	.word	0x00000000
        /*11cc*/ 	.short	0x010a
        /*11ce*/ 	.byte	0xff
	.zero		1


	//   ....[15]....
        /*11d0*/ 	.word	0x00009d70
        /*11d4*/ 	.word	0x00000000
        /*11d8*/ 	.word	0x00000000
        /*11dc*/ 	.short	0x010a
        /*11de*/ 	.byte	0xff
	.zero		1


	//   ....[16]....
        /*11e0*/ 	.word	0x00009dd0
        /*11e4*/ 	.word	0x00000000
        /*11e8*/ 	.word	0x00000380
        /*11ec*/ 	.short	0x010a
        /*11ee*/ 	.byte	0xff
	.zero		1


	//   ....[17]....
        /*11f0*/ 	.word	0x00009e30
        /*11f4*/ 	.word	0x00000000
        /*11f8*/ 	.word	0x00000378
        /*11fc*/ 	.short	0x010a
        /*11fe*/ 	.byte	0xff
	.zero		1


	//   ....[18]....
        /*1200*/ 	.word	0x00009e90
        /*1204*/ 	.word	0x00000003
        /*1208*/ 	.word	0x00000368
        /*120c*/ 	.short	0x010a
        /*120e*/ 	.byte	0xff
	.zero		1


	//   ....[19]....
        /*1210*/ 	.word	0x00009ef0
        /*1214*/ 	.word	0x00000000
        /*1218*/ 	.word	0x00000380
        /*121c*/ 	.short	0x010a
        /*121e*/ 	.byte	0xff
	.zero		1


	//   ....[20]....
        /*1220*/ 	.word	0x00009f50
        /*1224*/ 	.word	0x00000000
        /*1228*/ 	.word	0x00000360
        /*122c*/ 	.short	0x010a
        /*122e*/ 	.byte	0xff
	.zero		1


	//   ....[21]....
        /*1230*/ 	.word	0x00009fa0
        /*1234*/ 	.word	0x00000060
        /*1238*/ 	.word	0x00000390
        /*123c*/ 	.short	0x010a
        /*123e*/ 	.byte	0xff
	.zero		1


	//----- nvinfo : EIATTR_NUM_MBARRIERS
	.align		4
.L_47:
        /*1240*/ 	.byte	0x03, 0x38
        /*1242*/ 	.short	0x0076


	//----- nvinfo : EIATTR_EXIT_INSTR_OFFSETS
	.align		4
        /*1244*/ 	.byte	0x04, 0x1c
        /*1246*/ 	.short	(.L_49 - .L_48)


	//   ....[0]....
.L_48:
        /*1248*/ 	.word	0x00004cc0


	//   ....[1]....
        /*124c*/ 	.word	0x00004f50


	//   ....[2]....
        /*1250*/ 	.word	0x00004fb0


	//   ....[3]....
        /*1254*/ 	.word	0x00005c50


	//   ....[4]....
        /*1258*/ 	.word	0x00006810


	//   ....[5]....
        /*125c*/ 	.word	0x00006850


	//   ....[6]....
        /*1260*/ 	.word	0x00008610


	//----- nvinfo : EIATTR_MAX_THREADS
	.align		4
.L_49:
        /*1264*/ 	.byte	0x04, 0x05
        /*1266*/ 	.short	(.L_51 - .L_50)
.L_50:
        /*1268*/ 	.word	0x00000100
        /*126c*/ 	.word	0x00000001
        /*1270*/ 	.word	0x00000001


	//----- nvinfo : EIATTR_CRS_STACK_SIZE
	.align		4
.L_51:
        /*1274*/ 	.byte	0x04, 0x1e
        /*1276*/ 	.short	(.L_53 - .L_52)
.L_52:
        /*1278*/ 	.word	0x00000000


	//----- nvinfo : EIATTR_CBANK_PARAM_SIZE
	.align		4
.L_53:
        /*127c*/ 	.byte	0x03, 0x19
        /*127e*/ 	.short	0x0800


	//----- nvinfo : EIATTR_PARAM_CBANK
	.align		4
        /*1280*/ 	.byte	0x04, 0x0a
        /*1282*/ 	.short	(.L_55 - .L_54)
	.align		4
.L_54:
        /*1284*/ 	.word	index@(.nv.constant0._ZN7cutlass13device_kernelINS_4conv6kernel13ConvUniversalINS1_16ConvProblemShapeILNS1_8OperatorE1ELi2EEENS1_10collective14CollectiveConvINS1_47MainloopSm100TmaUmmaWarpSpecializedImplicitGemmILS5_1ELi54ELi2ELi1ELi2EN4cute5tupleIJNSA_1CILi2EEENSC_ILi1EEESE_EEEEENSB_IJNSC_ILi64EEESH_NSB_IJNSC_ILi32EEEEEEEEENS_12float_e4m3_tESL_NSA_8TiledMMAINSA_8MMA_AtomIJNSA_10MMA_TraitsINSA_19SM100_MMA_F8F6F4_SSEJSL_SL_fSH_SH_NSA_17integral_constantINSA_4UMMA5MajorELSS_0EEENSQ_ISS_LSS_1EEENSQ_INSR_7ScaleInELSV_0EEESW_EEEEEENSA_6LayoutINSB_IJSE_SE_SE_EEENSB_IJNSC_ILi0EEES11_S11_EEEEENSB_IJNSA_10UnderscoreES14_S14_EEEEENS7_6detail27Sm100ImplicitGemmTileTraitsINSA_20SM90_TMA_LOAD_IM2COLENSA_14ComposedLayoutINSA_7SwizzleILi1ELi4ELi3EEENSA_18smem_ptr_flag_bitsILi8EEENSZ_INSB_IJNSC_ILi8EEESI_EEENSB_IJSI_SE_EEEEEEEvEENS18_INSA_23SM90_TMA_LOAD_MULTICASTENS1A_INS1B_ILi2ELi4ELi3EEES1E_NSZ_INSB_IJSH_S1F_EEENSB_IJSE_SH_EEEEEEEvEEEENS_8epilogue10collective18CollectiveEpilogueINS1T_23Sm100TmaWarpSpecializedILi1ELi1ELi32ELb0ELb0EEEJSK_NSB_IJNSZ_ISH_SE_EES1Y_EEESL_NSB_IJNSB_IJlllEEESE_S11_EEESL_S21_NS1T_6fusion15FusionCallbacksIS1X_NS22_17LinearCombinationISL_fSL_fLNS_15FloatRoundStyleE2EEESK_S1Z_JEEENSA_5SM1004TMEM4LOAD26SM100_TMEM_LOAD_16dp32b32xES19_NS1A_IS1M_S1E_NSZ_INSB_IJS1F_SH_EEENSB_IJSH_SE_EEEEEEENSA_39AutoVectorizingCopyWithAssumedAlignmentILi128EEENSA_21SM90_TMA_STORE_IM2COLES2F_S2H_S2H_EEEvvEEEEvNT_6ParamsE)
        /*1288*/ 	.short	0x0380
        /*128a*/ 	.short	0x0800


	//----- nvinfo : EIATTR_SW_WAR
	.align		4
.L_55:
        /*128c*/ 	.byte	0x04, 0x36
        /*128e*/ 	.short	(.L_57 - .L_56)
.L_56:
        /*1290*/ 	.word	0x00000008
.L_57:


//--------------------- .nv.callgraph             --------------------------
	.section	.nv.callgraph,"",@"SHT_CUDA_CALLGRAPH"
	.align	4
	.sectionentsize	8
	.align		4
        /*0000*/ 	.word	0x00000000
	.align		4
        /*0004*/ 	.word	0xffffffff
	.align		4
        /*0008*/ 	.word	index@(_ZN7cutlass13device_kernelINS_4conv6kernel13ConvUniversalINS1_16ConvProblemShapeILNS1_8OperatorE1ELi2EEENS1_10collective14CollectiveConvINS1_47MainloopSm100TmaUmmaWarpSpecializedImplicitGemmILS5_1ELi54ELi2ELi1ELi2EN4cute5tupleIJNSA_1CILi2EEENSC_ILi1EEESE_EEEEENSB_IJNSC_ILi64EEESH_NSB_IJNSC_ILi32EEEEEEEEENS_12float_e4m3_tESL_NSA_8TiledMMAINSA_8MMA_AtomIJNSA_10MMA_TraitsINSA_19SM100_MMA_F8F6F4_SSEJSL_SL_fSH_SH_NSA_17integral_constantINSA_4UMMA5MajorELSS_0EEENSQ_ISS_LSS_1EEENSQ_INSR_7ScaleInELSV_0EEESW_EEEEEENSA_6LayoutINSB_IJSE_SE_SE_EEENSB_IJNSC_ILi0EEES11_S11_EEEEENSB_IJNSA_10UnderscoreES14_S14_EEEEENS7_6detail27Sm100ImplicitGemmTileTraitsINSA_20SM90_TMA_LOAD_IM2COLENSA_14ComposedLayoutINSA_7SwizzleILi1ELi4ELi3EEENSA_18smem_ptr_flag_bitsILi8EEENSZ_INSB_IJNSC_ILi8EEESI_EEENSB_IJSI_SE_EEEEEEEvEENS18_INSA_23SM90_TMA_LOAD_MULTICASTENS1A_INS1B_ILi2ELi4ELi3EEES1E_NSZ_INSB_IJSH_S1F_EEENSB_IJSE_SH_EEEEEEEvEEEENS_8epilogue10collective18CollectiveEpilogueINS1T_23Sm100TmaWarpSpecializedILi1ELi1ELi32ELb0ELb0EEEJSK_NSB_IJNSZ_ISH_SE_EES1Y_EEESL_NSB_IJNSB_IJlllEEESE_S11_EEESL_S21_NS1T_6fusion15FusionCallbacksIS1X_NS22_17LinearCombinationISL_fSL_fLNS_15FloatRoundStyleE2EEESK_S1Z_JEEENSA_5SM1004TMEM4LOAD26SM100_TMEM_LOAD_16dp32b32xES19_NS1A_IS1M_S1E_NSZ_INSB_IJS1F_SH_EEENSB_IJSH_SE_EEEEEEENSA_39AutoVectorizingCopyWithAssumedAlignmentILi128EEENSA_21SM90_TMA_STORE_IM2COLES2F_S2H_S2H_EEEvvEEEEvNT_6ParamsE)
	.align		4
        /*000c*/ 	.word	index@(__assertfail)
	.align		4
        /*0010*/ 	.word	0x00000000
	.align		4
        /*0014*/ 	.word	0xfffffffe
	.align		4
        /*0018*/ 	.word	0x00000000
	.align		4
        /*001c*/ 	.word	0xfffffffd
	.align		4
        /*0020*/ 	.word	0x00000000
	.align		4
        /*0024*/ 	.word	0xfffffffc


//--------------------- .nv.constant4             --------------------------
	.section	.nv.constant4,"a",@progbits
	.align	8
	.align		8
.nv.constant4:
        /*0000*/ 	.dword	__assertfail
	.align		8
        /*0008*/ 	.dword	__unnamed_1
	.align		8
        /*0010*/ 	.dword	__unnamed_2
	.align		8
        /*0018*/ 	.dword	_ZN39_INTERNAL_e27cf2a6_4_k_cu_826fef73_29164cuda3std3__45__cpo5beginE
	.align		8
        /*0020*/ 	.dword	_ZN39_INTERNAL_e27cf2a6_4_k_cu_826fef73_29164cuda3std3__45__cpo3endE
	.align		8
        /*0028*/ 	.dword	_ZN39_INTERNAL_e27cf2a6_4_k_cu_826fef73_29164cuda3std3__45__cpo6cbeginE
	.align		8
        /*0030*/ 	.dword	_ZN39_INTERNAL_e27cf2a6_4_k_cu_826fef73_29164cuda3std3__45__cpo4cendE
	.align		8
        /*0038*/ 	.dword	_ZN39_INTERNAL_e27cf2a6_4_k_cu_826fef73_29164cuda3std3__441_GLOBAL__N__e27cf2a6_4_k_cu_826fef73_29166ignoreE
	.align		8
        /*0040*/ 	.dword	_ZN39_INTERNAL_e27cf2a6_4_k_cu_826fef73_29164cuda3std3__419piecewise_constructE
	.align		8
        /*0048*/ 	.dword	_ZN39_INTERNAL_e27cf2a6_4_k_cu_826fef73_29164cuda3std3__48in_placeE
	.align		8
        /*0050*/ 	.dword	_ZN39_INTERNAL_e27cf2a6_4_k_cu_826fef73_29164cuda3std6ranges3__45__cpo4swapE
	.align		8
        /*0058*/ 	.dword	_ZN39_INTERNAL_e27cf2a6_4_k_cu_826fef73_29164cuda3std6ranges3__45__cpo9iter_moveE
	.align		8
        /*0060*/ 	.dword	_ZN39_INTERNAL_e27cf2a6_4_k_cu_826fef73_29164cute7productE
	.align		8
        /*0068*/ 	.dword	_ZN39_INTERNAL_e27cf2a6_4_k_cu_826fef73_29164cute1_E
	.align		8
        /*0070*/ 	.dword	$str$27
	.align		8
        /*0078*/ 	.dword	$str$28
	.align		8
        /*0080*/ 	.dword	$str$29
	.align		8
        /*0088*/ 	.dword	$str$30


//--------------------- .text._ZN7cutlass13device_kernelINS_4conv6kernel13ConvUniversalINS1_16ConvProblemShapeILNS1_8OperatorE1ELi2EEENS1_10collective14CollectiveConvINS1_47MainloopSm100TmaUmmaWarpSpecializedImplicitGemmILS5_1ELi54ELi2ELi1ELi2EN4cute5tupleIJNSA_1CILi2EEENSC_ILi1EEESE_EEEEENSB_IJNSC_ILi64EEESH_NSB_IJNSC_ILi32EEEEEEEEENS_12float_e4m3_tESL_NSA_8TiledMMAINSA_8MMA_AtomIJNSA_10MMA_TraitsINSA_19SM100_MMA_F8F6F4_SSEJSL_SL_fSH_SH_NSA_17integral_constantINSA_4UMMA5MajorELSS_0EEENSQ_ISS_LSS_1EEENSQ_INSR_7ScaleInELSV_0EEESW_EEEEEENSA_6LayoutINSB_IJSE_SE_SE_EEENSB_IJNSC_ILi0EEES11_S11_EEEEENSB_IJNSA_10UnderscoreES14_S14_EEEEENS7_6detail27Sm100ImplicitGemmTileTraitsINSA_20SM90_TMA_LOAD_IM2COLENSA_14ComposedLayoutINSA_7SwizzleILi1ELi4ELi3EEENSA_18smem_ptr_flag_bitsILi8EEENSZ_INSB_IJNSC_ILi8EEESI_EEENSB_IJSI_SE_EEEEEEEvEENS18_INSA_23SM90_TMA_LOAD_MULTICASTENS1A_INS1B_ILi2ELi4ELi3EEES1E_NSZ_INSB_IJSH_S1F_EEENSB_IJSE_SH_EEEEEEEvEEEENS_8epilogue10collective18CollectiveEpilogueINS1T_23Sm100TmaWarpSpecializedILi1ELi1ELi32ELb0ELb0EEEJSK_NSB_IJNSZ_ISH_SE_EES1Y_EEESL_NSB_IJNSB_IJlllEEESE_S11_EEESL_S21_NS1T_6fusion15FusionCallbacksIS1X_NS22_17LinearCombinationISL_fSL_fLNS_15FloatRoundStyleE2EEESK_S1Z_JEEENSA_5SM1004TMEM4LOAD26SM100_TMEM_LOAD_16dp32b32xES19_NS1A_IS1M_S1E_NSZ_INSB_IJS1F_SH_EEENSB_IJSH_SE_EEEEEEENSA_39AutoVectorizingCopyWithAssumedAlignmentILi128EEENSA_21SM90_TMA_STORE_IM2COLES2F_S2H_S2H_EEEvvEEEEvNT_6ParamsE --------------------------
	.section	.text._ZN7cutlass13device_kernelINS_4conv6kernel13ConvUniversalINS1_16ConvProblemShapeILNS1_8OperatorE1ELi2EEENS1_10collective14CollectiveConvINS1_47MainloopSm100TmaUmmaWarpSpecializedImplicitGemmILS5_1ELi54ELi2ELi1ELi2EN4cute5tupleIJNSA_1CILi2EEENSC_ILi1EEESE_EEEEENSB_IJNSC_ILi64EEESH_NSB_IJNSC_ILi32EEEEEEEEENS_12float_e4m3_tESL_NSA_8TiledMMAINSA_8MMA_AtomIJNSA_10MMA_TraitsINSA_19SM100_MMA_F8F6F4_SSEJSL_SL_fSH_SH_NSA_17integral_constantINSA_4UMMA5MajorELSS_0EEENSQ_ISS_LSS_1EEENSQ_INSR_7ScaleInELSV_0EEESW_EEEEEENSA_6LayoutINSB_IJSE_SE_SE_EEENSB_IJNSC_ILi0EEES11_S11_EEEEENSB_IJNSA_10UnderscoreES14_S14_EEEEENS7_6detail27Sm100ImplicitGemmTileTraitsINSA_20SM90_TMA_LOAD_IM2COLENSA_14ComposedLayoutINSA_7SwizzleILi1ELi4ELi3EEENSA_18smem_ptr_flag_bitsILi8EEENSZ_INSB_IJNSC_ILi8EEESI_EEENSB_IJSI_SE_EEEEEEEvEENS18_INSA_23SM90_TMA_LOAD_MULTICASTENS1A_INS1B_ILi2ELi4ELi3EEES1E_NSZ_INSB_IJSH_S1F_EEENSB_IJSE_SH_EEEEEEEvEEEENS_8epilogue10collective18CollectiveEpilogueINS1T_23Sm100TmaWarpSpecializedILi1ELi1ELi32ELb0ELb0EEEJSK_NSB_IJNSZ_ISH_SE_EES1Y_EEESL_NSB_IJNSB_IJlllEEESE_S11_EEESL_S21_NS1T_6fusion15FusionCallbacksIS1X_NS22_17LinearCombinationISL_fSL_fLNS_15FloatRoundStyleE2EEESK_S1Z_JEEENSA_5SM1004TMEM4LOAD26SM100_TMEM_LOAD_16dp32b32xES19_NS1A_IS1M_S1E_NSZ_INSB_IJS1F_SH_EEENSB_IJSH_SE_EEEEEEENSA_39AutoVectorizingCopyWithAssumedAlignmentILi128EEENSA_21SM90_TMA_STORE_IM2COLES2F_S2H_S2H_EEEvvEEEEvNT_6ParamsE,"ax",@progbits
	.align	128
.text._ZN7cutlass13device_kernelINS_4conv6kernel13ConvUniversalINS1_16ConvProblemShapeILNS1_8OperatorE1ELi2EEENS1_10collective14CollectiveConvINS1_47MainloopSm100TmaUmmaWarpSpecializedImplicitGemmILS5_1ELi54ELi2ELi1ELi2EN4cute5tupleIJNSA_1CILi2EEENSC_ILi1EEESE_EEEEENSB_IJNSC_ILi64EEESH_NSB_IJNSC_ILi32EEEEEEEEENS_12float_e4m3_tESL_NSA_8TiledMMAINSA_8MMA_AtomIJNSA_10MMA_TraitsINSA_19SM100_MMA_F8F6F4_SSEJSL_SL_fSH_SH_NSA_17integral_constantINSA_4UMMA5MajorELSS_0EEENSQ_ISS_LSS_1EEENSQ_INSR_7ScaleInELSV_0EEESW_EEEEEENSA_6LayoutINSB_IJSE_SE_SE_EEENSB_IJNSC_ILi0EEES11_S11_EEEEENSB_IJNSA_10UnderscoreES14_S14_EEEEENS7_6detail27Sm100ImplicitGemmTileTraitsINSA_20SM90_TMA_LOAD_IM2COLENSA_14ComposedLayoutINSA_7SwizzleILi1ELi4ELi3EEENSA_18smem_ptr_flag_bitsILi8EEENSZ_INSB_IJNSC_ILi8EEESI_EEENSB_IJSI_SE_EEEEEEEvEENS18_INSA_23SM90_TMA_LOAD_MULTICASTENS1A_INS1B_ILi2ELi4ELi3EEES1E_NSZ_INSB_IJSH_S1F_EEENSB_IJSE_SH_EEEEEEEvEEEENS_8epilogue10collective18CollectiveEpilogueINS1T_23Sm100TmaWarpSpecializedILi1ELi1ELi32ELb0ELb0EEEJSK_NSB_IJNSZ_ISH_SE_EES1Y_EEESL_NSB_IJNSB_IJlllEEESE_S11_EEESL_S21_NS1T_6fusion15FusionCallbacksIS1X_NS22_17LinearCombinationISL_fSL_fLNS_15FloatRoundStyleE2EEESK_S1Z_JEEENSA_5SM1004TMEM4LOAD26SM100_TMEM_LOAD_16dp32b32xES19_NS1A_IS1M_S1E_NSZ_INSB_IJS1F_SH_EEENSB_IJSH_SE_EEEEEEENSA_39AutoVectorizingCopyWithAssumedAlignmentILi128EEENSA_21SM90_TMA_STORE_IM2COLES2F_S2H_S2H_EEEvvEEEEvNT_6ParamsE:
        .type           _ZN7cutlass13device_kernelINS_4conv6kernel13ConvUniversalINS1_16ConvProblemShapeILNS1_8OperatorE1ELi2EEENS1_10collective14CollectiveConvINS1_47MainloopSm100TmaUmmaWarpSpecializedImplicitGemmILS5_1ELi54ELi2ELi1ELi2EN4cute5tupleIJNSA_1CILi2EEENSC_ILi1EEESE_EEEEENSB_IJNSC_ILi64EEESH_NSB_IJNSC_ILi32EEEEEEEEENS_12float_e4m3_tESL_NSA_8TiledMMAINSA_8MMA_AtomIJNSA_10MMA_TraitsINSA_19SM100_MMA_F8F6F4_SSEJSL_SL_fSH_SH_NSA_17integral_constantINSA_4UMMA5MajorELSS_0EEENSQ_ISS_LSS_1EEENSQ_INSR_7ScaleInELSV_0EEESW_EEEEEENSA_6LayoutINSB_IJSE_SE_SE_EEENSB_IJNSC_ILi0EEES11_S11_EEEEENSB_IJNSA_10UnderscoreES14_S14_EEEEENS7_6detail27Sm100ImplicitGemmTileTraitsINSA_20SM90_TMA_LOAD_IM2COLENSA_14ComposedLayoutINSA_7SwizzleILi1ELi4ELi3EEENSA_18smem_ptr_flag_bitsILi8EEENSZ_INSB_IJNSC_ILi8EEESI_EEENSB_IJSI_SE_EEEEEEEvEENS18_INSA_23SM90_TMA_LOAD_MULTICASTENS1A_INS1B_ILi2ELi4ELi3EEES1E_NSZ_INSB_IJSH_S1F_EEENSB_IJSE_SH_EEEEEEEvEEEENS_8epilogue10collective18CollectiveEpilogueINS1T_23Sm100TmaWarpSpecializedILi1ELi1ELi32ELb0ELb0EEEJSK_NSB_IJNSZ_ISH_SE_EES1Y_EEESL_NSB_IJNSB_IJlllEEESE_S11_EEESL_S21_NS1T_6fusion15FusionCallbacksIS1X_NS22_17LinearCombinationISL_fSL_fLNS_15FloatRoundStyleE2EEESK_S1Z_JEEENSA_5SM1004TMEM4LOAD26SM100_TMEM_LOAD_16dp32b32xES19_NS1A_IS1M_S1E_NSZ_INSB_IJS1F_SH_EEENSB_IJSH_SE_EEEEEEENSA_39AutoVectorizingCopyWithAssumedAlignmentILi128EEENSA_21SM90_TMA_STORE_IM2COLES2F_S2H_S2H_EEEvvEEEEvNT_6ParamsE,@function
        .size           _ZN7cutlass13device_kernelINS_4conv6kernel13ConvUniversalINS1_16ConvProblemShapeILNS1_8OperatorE1ELi2EEENS1_10collective14CollectiveConvINS1_47MainloopSm100TmaUmmaWarpSpecializedImplicitGemmILS5_1ELi54ELi2ELi1ELi2EN4cute5tupleIJNSA_1CILi2EEENSC_ILi1EEESE_EEEEENSB_IJNSC_ILi64EEESH_NSB_IJNSC_ILi32EEEEEEEEENS_12float_e4m3_tESL_NSA_8TiledMMAINSA_8MMA_AtomIJNSA_10MMA_TraitsINSA_19SM100_MMA_F8F6F4_SSEJSL_SL_fSH_SH_NSA_17integral_constantINSA_4UMMA5MajorELSS_0EEENSQ_ISS_LSS_1EEENSQ_INSR_7ScaleInELSV_0EEESW_EEEEEENSA_6LayoutINSB_IJSE_SE_SE_EEENSB_IJNSC_ILi0EEES11_S11_EEEEENSB_IJNSA_10UnderscoreES14_S14_EEEEENS7_6detail27Sm100ImplicitGemmTileTraitsINSA_20SM90_TMA_LOAD_IM2COLENSA_14ComposedLayoutINSA_7SwizzleILi1ELi4ELi3EEENSA_18smem_ptr_flag_bitsILi8EEENSZ_INSB_IJNSC_ILi8EEESI_EEENSB_IJSI_SE_EEEEEEEvEENS18_INSA_23SM90_TMA_LOAD_MULTICASTENS1A_INS1B_ILi2ELi4ELi3EEES1E_NSZ_INSB_IJSH_S1F_EEENSB_IJSE_SH_EEEEEEEvEEEENS_8epilogue10collective18CollectiveEpilogueINS1T_23Sm100TmaWarpSpecializedILi1ELi1ELi32ELb0ELb0EEEJSK_NSB_IJNSZ_ISH_SE_EES1Y_EEESL_NSB_IJNSB_IJlllEEESE_S11_EEESL_S21_NS1T_6fusion15FusionCallbacksIS1X_NS22_17LinearCombinationISL_fSL_fLNS_15FloatRoundStyleE2EEESK_S1Z_JEEENSA_5SM1004TMEM4LOAD26SM100_TMEM_LOAD_16dp32b32xES19_NS1A_IS1M_S1E_NSZ_INSB_IJS1F_SH_EEENSB_IJSH_SE_EEEEEEENSA_39AutoVectorizingCopyWithAssumedAlignmentILi128EEENSA_21SM90_TMA_STORE_IM2COLES2F_S2H_S2H_EEEvvEEEEvNT_6ParamsE,(.L_x_276 - _ZN7cutlass13device_kernelINS_4conv6kernel13ConvUniversalINS1_16ConvProblemShapeILNS1_8OperatorE1ELi2EEENS1_10collective14CollectiveConvINS1_47MainloopSm100TmaUmmaWarpSpecializedImplicitGemmILS5_1ELi54ELi2ELi1ELi2EN4cute5tupleIJNSA_1CILi2EEENSC_ILi1EEESE_EEEEENSB_IJNSC_ILi64EEESH_NSB_IJNSC_ILi32EEEEEEEEENS_12float_e4m3_tESL_NSA_8TiledMMAINSA_8MMA_AtomIJNSA_10MMA_TraitsINSA_19SM100_MMA_F8F6F4_SSEJSL_SL_fSH_SH_NSA_17integral_constantINSA_4UMMA5MajorELSS_0EEENSQ_ISS_LSS_1EEENSQ_INSR_7ScaleInELSV_0EEESW_EEEEEENSA_6LayoutINSB_IJSE_SE_SE_EEENSB_IJNSC_ILi0EEES11_S11_EEEEENSB_IJNSA_10UnderscoreES14_S14_EEEEENS7_6detail27Sm100ImplicitGemmTileTraitsINSA_20SM90_TMA_LOAD_IM2COLENSA_14ComposedLayoutINSA_7SwizzleILi1ELi4ELi3EEENSA_18smem_ptr_flag_bitsILi8EEENSZ_INSB_IJNSC_ILi8EEESI_EEENSB_IJSI_SE_EEEEEEEvEENS18_INSA_23SM90_TMA_LOAD_MULTICASTENS1A_INS1B_ILi2ELi4ELi3EEES1E_NSZ_INSB_IJSH_S1F_EEENSB_IJSE_SH_EEEEEEEvEEEENS_8epilogue10collective18CollectiveEpilogueINS1T_23Sm100TmaWarpSpecializedILi1ELi1ELi32ELb0ELb0EEEJSK_NSB_IJNSZ_ISH_SE_EES1Y_EEESL_NSB_IJNSB_IJlllEEESE_S11_EEESL_S21_NS1T_6fusion15FusionCallbacksIS1X_NS22_17LinearCombinationISL_fSL_fLNS_15FloatRoundStyleE2EEESK_S1Z_JEEENSA_5SM1004TMEM4LOAD26SM100_TMEM_LOAD_16dp32b32xES19_NS1A_IS1M_S1E_NSZ_INSB_IJS1F_SH_EEENSB_IJSH_SE_EEEEEEENSA_39AutoVectorizingCopyWithAssumedAlignmentILi128EEENSA_21SM90_TMA_STORE_IM2COLES2F_S2H_S2H_EEEvvEEEEvNT_6ParamsE)
        .other          _ZN7cutlass13device_kernelINS_4conv6kernel13ConvUniversalINS1_16ConvProblemShapeILNS1_8OperatorE1ELi2EEENS1_10collective14CollectiveConvINS1_47MainloopSm100TmaUmmaWarpSpecializedImplicitGemmILS5_1ELi54ELi2ELi1ELi2EN4cute5tupleIJNSA_1CILi2EEENSC_ILi1EEESE_EEEEENSB_IJNSC_ILi64EEESH_NSB_IJNSC_ILi32EEEEEEEEENS_12float_e4m3_tESL_NSA_8TiledMMAINSA_8MMA_AtomIJNSA_10MMA_TraitsINSA_19SM100_MMA_F8F6F4_SSEJSL_SL_fSH_SH_NSA_17integral_constantINSA_4UMMA5MajorELSS_0EEENSQ_ISS_LSS_1EEENSQ_INSR_7ScaleInELSV_0EEESW_EEEEEENSA_6LayoutINSB_IJSE_SE_SE_EEENSB_IJNSC_ILi0EEES11_S11_EEEEENSB_IJNSA_10UnderscoreES14_S14_EEEEENS7_6detail27Sm100ImplicitGemmTileTraitsINSA_20SM90_TMA_LOAD_IM2COLENSA_14ComposedLayoutINSA_7SwizzleILi1ELi4ELi3EEENSA_18smem_ptr_flag_bitsILi8EEENSZ_INSB_IJNSC_ILi8EEESI_EEENSB_IJSI_SE_EEEEEEEvEENS18_INSA_23SM90_TMA_LOAD_MULTICASTENS1A_INS1B_ILi2ELi4ELi3EEES1E_NSZ_INSB_IJSH_S1F_EEENSB_IJSE_SH_EEEEEEEvEEEENS_8epilogue10collective18CollectiveEpilogueINS1T_23Sm100TmaWarpSpecializedILi1ELi1ELi32ELb0ELb0EEEJSK_NSB_IJNSZ_ISH_SE_EES1Y_EEESL_NSB_IJNSB_IJlllEEESE_S11_EEESL_S21_NS1T_6fusion15FusionCallbacksIS1X_NS22_17LinearCombinationISL_fSL_fLNS_15FloatRoundStyleE2EEESK_S1Z_JEEENSA_5SM1004TMEM4LOAD26SM100_TMEM_LOAD_16dp32b32xES19_NS1A_IS1M_S1E_NSZ_INSB_IJS1F_SH_EEENSB_IJSH_SE_EEEEEEENSA_39AutoVectorizingCopyWithAssumedAlignmentILi128EEENSA_21SM90_TMA_STORE_IM2COLES2F_S2H_S2H_EEEvvEEEEvNT_6ParamsE,@"STO_CUDA_ENTRY STV_DEFAULT"
_ZN7cutlass13device_kernelINS_4conv6kernel13ConvUniversalINS1_16ConvProblemShapeILNS1_8OperatorE1ELi2EEENS1_10collective14CollectiveConvINS1_47MainloopSm100TmaUmmaWarpSpecializedImplicitGemmILS5_1ELi54ELi2ELi1ELi2EN4cute5tupleIJNSA_1CILi2EEENSC_ILi1EEESE_EEEEENSB_IJNSC_ILi64EEESH_NSB_IJNSC_ILi32EEEEEEEEENS_12float_e4m3_tESL_NSA_8TiledMMAINSA_8MMA_AtomIJNSA_10MMA_TraitsINSA_19SM100_MMA_F8F6F4_SSEJSL_SL_fSH_SH_NSA_17integral_constantINSA_4UMMA5MajorELSS_0EEENSQ_ISS_LSS_1EEENSQ_INSR_7ScaleInELSV_0EEESW_EEEEEENSA_6LayoutINSB_IJSE_SE_SE_EEENSB_IJNSC_ILi0EEES11_S11_EEEEENSB_IJNSA_10UnderscoreES14_S14_EEEEENS7_6detail27Sm100ImplicitGemmTileTraitsINSA_20SM90_TMA_LOAD_IM2COLENSA_14ComposedLayoutINSA_7SwizzleILi1ELi4ELi3EEENSA_18smem_ptr_flag_bitsILi8EEENSZ_INSB_IJNSC_ILi8EEESI_EEENSB_IJSI_SE_EEEEEEEvEENS18_INSA_23SM90_TMA_LOAD_MULTICASTENS1A_INS1B_ILi2ELi4ELi3EEES1E_NSZ_INSB_IJSH_S1F_EEENSB_IJSE_SH_EEEEEEEvEEEENS_8epilogue10collective18CollectiveEpilogueINS1T_23Sm100TmaWarpSpecializedILi1ELi1ELi32ELb0ELb0EEEJSK_NSB_IJNSZ_ISH_SE_EES1Y_EEESL_NSB_IJNSB_IJlllEEESE_S11_EEESL_S21_NS1T_6fusion15FusionCallbacksIS1X_NS22_17LinearCombinationISL_fSL_fLNS_15FloatRoundStyleE2EEESK_S1Z_JEEENSA_5SM1004TMEM4LOAD26SM100_TMEM_LOAD_16dp32b32xES19_NS1A_IS1M_S1E_NSZ_INSB_IJS1F_SH_EEENSB_IJSH_SE_EEEEEEENSA_39AutoVectorizingCopyWithAssumedAlignmentILi128EEENSA_21SM90_TMA_STORE_IM2COLES2F_S2H_S2H_EEEvvEEEEvNT_6ParamsE:
[----:B------:R-:W1:Y:S01]  /*0000*/  LDC R1, c[0x0][0x37c] ;  /* 0x0000df00ff017b82 */ /* 0x000e620000000800 */
[----:B------:R-:W2:Y:S01]  /*0010*/  S2R R107, SR_TID.X ;  /* 0x00000000006b7919 */ /* 0x000ea20000002100 */
[----:B------:R-:W3:Y:S01]  /*0020*/  LDCU.64 UR6, c[0x0][0x890] ;  /* 0x00011200ff0677ac */ /* 0x000ee20008000a00 */
[----:B-1----:R-:W-:Y:S01]  /*0030*/  VIADD R1, R1, 0xfffffff8 ;  /* 0xfffffff801017836 */ /* 0x002fe20000000000 */
[----:B------:R-:W-:Y:S02]  /*0040*/  PRMT R102, RZ, 0x7610, R102 ;  /* 0x00007610ff667816 */ /* 0x000fe40000000066 */
[----:B------:R-:W-:Y:S01]  /*0050*/  ELECT P5, URZ, PT ;  /* 0x0000000000ff782f */ /* 0x000fe200038a0000 */
[----:B------:R-:W1:Y:S01]  /*0060*/  LDCU.64 UR38, c[0x0][0x358] ;  /* 0x00006b00ff2677ac */ /* 0x000e620008000a00 */
[----:B---3--:R-:W-:-:S04]  /*0070*/  UISETP.NE.U32.AND UP0, UPT, UR6, URZ, UPT ;  /* 0x000000ff0600728c */ /* 0x008fc8000bf05070 */
[----:B------:R-:W-:Y:S01]  /*0080*/  UISETP.NE.AND.EX UP0, UPT, UR7, URZ, UPT, UP0 ;  /* 0x000000ff0700728c */ /* 0x000fe2000bf05300 */
[----:B--2---:R-:W-:-:S05]  /*0090*/  SHF.R.U32.HI R113, RZ, 0x5, R107 ;  /* 0x00000005ff717819 */ /* 0x004fca000001166b */
[----:B------:R-:W2:Y:S02]  /*00a0*/  SHFL.IDX PT, R0, R113, RZ, 0x1f ;  /* 0x00001fff71007589 */ /* 0x000ea400000e0000 */
[----:B--2---:R-:W-:Y:S01]  /*00b0*/  R2UR UR4, R0 ;  /* 0x00000000000472ca */ /* 0x004fe200000e0000 */
[----:B-1----:R-:W-:-:S14]  /*00c0*/  BRA.U UP0, `(.L_x_0) ;  /* 0x00000001002c7547 */ /* 0x002fdc000b800000 */
[----:B------:R-:W1:Y:S02]  /*00d0*/  LDCU.64 UR8, c[0x0][0x888] ;  /* 0x00011100ff0877ac */ /* 0x000e640008000a00 */
[----:B-1----:R-:W-:-:S04]  /*00e0*/  UISETP.NE.U32.AND UP0, UPT, UR8, URZ, UPT ;  /* 0x000000ff0800728c */ /* 0x002fc8000bf05070 */
[----:B------:R-:W-:-:S09]  /*00f0*/  UISETP.NE.AND.EX UP0, UPT, UR9, URZ, UPT, UP0 ;  /* 0x000000ff0900728c */ /* 0x000fd2000bf05300 */
[----:B------:R-:W-:Y:S05]  /*0100*/  BRA.U !UP0, `(.L_x_1) ;  /* 0x0000000108107547 */ /* 0x000fea000b800000 */
[----:B------:R-:W1:Y:S02]  /*0110*/  LDC.64 R2, c[0x0][0x888] ;  /* 0x00022200ff027b82 */ /* 0x000e640000000a00 */
[----:B-1----:R1:W5:Y:S01]  /*0120*/  LDG.E R49, desc[UR38][R2.64] ;  /* 0x0000002602317981 */ /* 0x002362000c1e1900 */
[----:B------:R-:W-:Y:S01]  /*0130*/  HFMA2 R102, -RZ, RZ, 0, 5.9604644775390625e-08 ;  /* 0x00000001ff667431 */ /* 0x000fe200000001ff */
[----:B------:R-:W-:Y:S05]  /*0140*/  BRA `(.L_x_0) ;  /* 0x00000000000c7947 */ /* 0x000fea0003800000 */
.L_x_1:
[----:B------:R-:W1:Y:S01]  /*0150*/  LDCU UR5, c[0x0][0x880] ;  /* 0x00011000ff0577ac */ /* 0x000e620008000800 */
[----:B------:R-:W-:Y:S01]  /*0160*/  HFMA2 R102, -RZ, RZ, 0, 5.9604644775390625e-08 ;  /* 0x00000001ff667431 */ /* 0x000fe200000001ff */
[----:B-1----:R-:W-:Y:S02]  /*0170*/  MOV R49, UR5 ;  /* 0x0000000500317c02 */ /* 0x002fe40008000f00 */
.L_x_0:
[----:B------:R-:W2:Y:S02]  /*0180*/  LDCU.64 UR8, c[0x0][0x8b0] ;  /* 0x00011600ff0877ac */ /* 0x000ea40008000a00 */
[----:B--2---:R-:W-:-:S04]  /*0190*/  UISETP.NE.U32.AND UP0, UPT, UR8, URZ, UPT ;  /* 0x000000ff0800728c */ /* 0x004fc8000bf05070 */
[----:B------:R-:W-:-:S09]  /*01a0*/  UISETP.NE.AND.EX UP0, UPT, UR9, URZ, UPT, UP0 ;  /* 0x000000ff0900728c */ /* 0x000fd2000bf05300 */
[----:B------:R-:W-:Y:S05]  /*01b0*/  BRA.U UP0, `(.L_x_2) ;  /* 0x0000000100247547 */ /* 0x000fea000b800000 */
[----:B------:R-:W2:Y:S02]  /*01c0*/  LDCU.64 UR8, c[0x0][0x8a8] ;  /* 0x00011500ff0877ac */ /* 0x000ea40008000a00 */
[----:B--2---:R-:W-:-:S04]  /*01d0*/  UISETP.NE.U32.AND UP0, UPT, UR8, URZ, UPT ;  /* 0x000000ff0800728c */ /* 0x004fc8000bf05070 */
[----:B------:R-:W-:-:S09]  /*01e0*/  UISETP.NE.AND.EX UP0, UPT, UR9, URZ, UPT, UP0 ;  /* 0x000000ff0900728c */ /* 0x000fd2000bf05300 */
[----:B------:R-:W-:Y:S05]  /*01f0*/  BRA.U !UP0, `(.L_x_3) ;  /* 0x00000001080c7547 */ /* 0x000fea000b800000 */
[----:B-1----:R-:W1:Y:S02]  /*0200*/  LDC.64 R2, c[0x0][0x8a8] ;  /* 0x00022a00ff027b82 */ /* 0x002e640000000a00 */
[----:B-1----:R2:W5:Y:S01]  /*0210*/  LDG.E R47, desc[UR38][R2.64] ;  /* 0x00000026022f7981 */ /* 0x002562000c1e1900 */
[----:B------:R-:W-:Y:S05]  /*0220*/  BRA `(.L_x_2) ;  /* 0x0000000000087947 */ /* 0x000fea0003800000 */
.L_x_3:
[----:B------:R-:W2:Y:S02]  /*0230*/  LDCU UR5, c[0x0][0x8a0] ;  /* 0x00011400ff0577ac */ /* 0x000ea40008000800 */
[----:B--2---:R-:W-:Y:S02]  /*0240*/  MOV R47, UR5 ;  /* 0x00000005002f7c02 */ /* 0x004fe40008000f00 */
.L_x_2:
[----:B------:R-:W-:Y:S01]  /*0250*/  IMAD.U32 R0, RZ, RZ, UR4 ;  /* 0x00000004ff007e24 */ /* 0x000fe2000f8e00ff */
[----:B------:R-:W-:Y:S04]  /*0260*/  BSSY.RECONVERGENT B0, `(.L_x_4) ;  /* 0x000000c000007945 */ /* 0x000fe80003800200 */
[C---:B------:R-:W-:Y:S02]  /*0270*/  ISETP.NE.OR P1, PT, R0.reuse, 0x1, !P5 ;  /* 0x000000010000780c */ /* 0x040fe40006f25670 */
[----:B------:R-:W-:-:S11]  /*0280*/  ISETP.NE.OR P0, PT, R0, 0x3, !P5 ;  /* 0x000000030000780c */ /* 0x000fd60006f05670 */
[----:B------:R-:W-:Y:S05]  /*0290*/  @P1 BRA `(.L_x_5) ;  /* 0x0000000000201947 */ /* 0x000fea0003800000 */
[----:B------:R-:W3:Y:S02]  /*02a0*/  LDCU.64 UR8, c[0x0][0x348] ;  /* 0x00006900ff0877ac */ /* 0x000ee40008000a00 */
[----:B---3--:R-:W-:Y:S02]  /*02b0*/  UIADD3 UR10, UP1, UPT, UR8, 0x80, URZ ;  /* 0x00000080080a7890 */ /* 0x008fe4000ff3e0ff */
[----:B------:R-:W-:Y:S02]  /*02c0*/  UIADD3 UR8, UP0, UPT, UR8, 0x180, URZ ;  /* 0x0000018008087890 */ /* 0x000fe4000ff1e0ff */
[----:B------:R-:W-:Y:S02]  /*02d0*/  UIADD3.X UR11, UPT, UPT, URZ, UR9, URZ, UP1, !UPT ;  /* 0x00000009ff0b7290 */ /* 0x000fe40008ffe4ff */
[----:B------:R-:W-:-:S07]  /*02e0*/  UIADD3.X UR9, UPT, UPT, URZ, UR9, URZ, UP0, !UPT ;  /* 0x00000009ff097290 */ /* 0x000fce00087fe4ff */
[----:B------:R3:W-:Y:S02]  /*02f0*/  UTMACCTL.PF [UR10] ;  /* 0x000000000a0079b9 */ /* 0x0007e40008040000 */
[----:B------:R3:W-:Y:S02]  /*0300*/  UTMACCTL.PF [UR8] ;  /* 0x00000000080079b9 */ /* 0x0007e40008040000 */
[----:B---3--:R-:W-:Y:S01]  /*0310*/  NOP ;  /* 0x0000000000007918 */ /* 0x008fe20000000000 */
.L_x_5:
[----:B------:R-:W-:Y:S05]  /*0320*/  BSYNC.RECONVERGENT B0 ;  /* 0x0000000000007941 */ /* 0x000fea0003800200 */
.L_x_4:
[----:B------:R-:W-:Y:S04]  /*0330*/  BSSY.RECONVERGENT B0, `(.L_x_6) ;  /* 0x000000a000007945 */ /* 0x000fe80003800200 */
        /* <DEDUP_REMOVED lines=9> */
.L_x_7:
[----:B------:R-:W-:Y:S05]  /*03d0*/  BSYNC.RECONVERGENT B0 ;  /* 0x0000000000007941 */ /* 0x000fea0003800200 */
.L_x_6:
[----:B------:R-:W3:Y:S01]  /*03e0*/  LDCU.64 UR8, c[0x0][0x888] ;  /* 0x00011100ff0877ac */ /* 0x000ee20008000a00 */
[----:B------:R-:W-:Y:S02]  /*03f0*/  UISETP.EQ.U32.AND UP1, UPT, UR6, URZ, UPT ;  /* 0x000000ff0600728c */ /* 0x000fe4000bf22070 */
[----:B------:R-:W-:Y:S02]  /*0400*/  UPLOP3.LUT UP6, UPT, UPT, UPT, UPT, 0x80, 0x8 ;  /* 0x000000000008789c */ /* 0x000fe40003fcf070 */
[----:B---3--:R-:W-:-:S04]  /*0410*/  UISETP.NE.U32.AND UP0, UPT, UR8, URZ, UPT ;  /* 0x000000ff0800728c */ /* 0x008fc8000bf05070 */
[----:B------:R-:W-:-:S04]  /*0420*/  UISETP.NE.AND.EX UP0, UPT, UR9, URZ, UPT, UP0 ;  /* 0x000000ff0900728c */ /* 0x000fc8000bf05300 */
[----:B------:R-:W-:-:S04]  /*0430*/  UISETP.EQ.OR.EX UP2, UPT, UR7, URZ, !UP0, UP1 ;  /* 0x000000ff0700728c */ /* 0x000fc8000c742710 */
[----:B------:R-:W-:-:S05]  /*0440*/  UP2UR UR44, UPR, URZ, 0x4 ;  /* 0x00000004ff2c7883 */ /* 0x000fca0008000000 */
[----:B------:R-:W-:Y:S07]  /*0450*/  BRA.U !UP2, `(.L_x_8) ;  /* 0x000000010a207547 */ /* 0x000fee000b800000 */
[----:B------:R-:W-:Y:S01]  /*0460*/  UISETP.NE.U32.AND UP2, UPT, UR6, URZ, UPT ;  /* 0x000000ff0600728c */ /* 0x000fe2000bf45070 */
[----:B-----5:R-:W-:Y:S01]  /*0470*/  FSETP.NEU.AND P0, PT, R49, RZ, PT ;  /* 0x000000ff3100720b */ /* 0x020fe20003f0d000 */
[----:B------:R-:W-:Y:S02]  /*0480*/  USEL UR5, URZ, 0xffffffff, UP0 ;  /* 0xffffffffff057887 */ /* 0x000fe40008000000 */
[----:B------:R-:W-:-:S10]  /*0490*/  UISETP.NE.AND.EX UP2, UPT, UR7, URZ, UPT, UP2 ;  /* 0x000000ff0700728c */ /* 0x000fd4000bf45320 */
[----:B------:R-:W-:Y:S01]  /*04a0*/  VOTEU.ANY UP1, P0 ;  /* 0x0000000000ff7886 */ /* 0x000fe20000020100 */
[----:B------:R-:W-:-:S04]  /*04b0*/  @!UP2 USEL UR5, URZ, 0xffffffff, UP1 ;  /* 0xffffffffff05a887 */ /* 0x000fc80008800000 */
[----:B------:R-:W-:-:S04]  /*04c0*/  ULOP3.LUT UR5, UR5, 0x1, URZ, 0xc0, !UPT ;  /* 0x0000000105057892 */ /* 0x000fc8000f8ec0ff */
[----:B------:R-:W-:-:S11]  /*04d0*/  UISETP.NE.U32.AND UP6, UPT, UR5, 0x1, UPT ;  /* 0x000000010500788c */ /* 0x000fd6000bfc5070 */
.L_x_8:
[----:B-12---:R-:W1:Y:S02]  /*04e0*/  SHFL.IDX PT, R2, R113, RZ, 0x1f ;  /* 0x00001fff71027589 */ /* 0x006e6400000e0000 */
[----:B-1----:R-:W-:-:S13]  /*04f0*/  ISETP.NE.AND P0, PT, R2, RZ, PT ;  /* 0x000000ff0200720c */ /* 0x002fda0003f05270 */
[----:B------:R-:W-:Y:S05]  /*0500*/  @P0 BRA `(.L_x_9) ;  /* 0x0000000400f40947 */ /* 0x000fea0003800000 */
[----:B------:R-:W-:Y:S01]  /*0510*/  ELECT P0, URZ, PT ;  /* 0x0000000000ff782f */ /* 0x000fe20003800000 */
[----:B------:R-:W-:-:S12]  /*0520*/  BSSY.RECONVERGENT B0, `(.L_x_9) ;  /* 0x000007b000007945 */ /* 0x000fd80003800200 */
[----:B------:R-:W-:Y:S05]  /*0530*/  @!P0 BRA `(.L_x_10) ;  /* 0x0000000400e48947 */ /* 0x000fea0003800000 */
[----:B------:R-:W1:Y:S01]  /*0540*/  S2UR UR7, SR_CgaCtaId ;  /* 0x00000000000779c3 */ /* 0x000e620000008800 */
[----:B------:R-:W-:Y:S01]  /*0550*/  UMOV UR8, 0x400 ;  /* 0x0000040000087882 */ /* 0x000fe20000000000 */
[----:B------:R-:W-:Y:S01]  /*0560*/  UMOV UR6, 0x1 ;  /* 0x0000000100067882 */ /* 0x000fe20000000000 */
[----:B------:R-:W-:Y:S02]  /*0570*/  UMOV UR5, 0x2 ;  /* 0x0000000200057882 */ /* 0x000fe40000000000 */
[----:B------:R-:W-:-:S04]  /*0580*/  UIADD3 UR10, UPT, UPT, -UR5, 0x100000, URZ ;  /* 0x00100000050a7890 */ /* 0x000fc8000fffe1ff */
[----:B------:R-:W-:Y:S02]  /*0590*/  USHF.L.U32 UR11, UR10, 0xb, URZ ;  /* 0x0000000b0a0b7899 */ /* 0x000fe400080006ff */
[----:B------:R-:W-:Y:S02]  /*05a0*/  USHF.L.U32 UR10, UR10, 0x1, URZ ;  /* 0x000000010a0a7899 */ /* 0x000fe400080006ff */
[----:B-1----:R-:W-:Y:S02]  /*05b0*/  ULEA UR7, UR7, UR8, 0x18 ;  /* 0x0000000807077291 */ /* 0x002fe4000f8ec0ff */
[----:B------:R-:W-:-:S04]  /*05c0*/  UIADD3 UR8, UPT, UPT, -UR6, 0x100000, URZ ;  /* 0x0010000006087890 */ /* 0x000fc8000fffe1ff */
[----:B------:R-:W-:Y:S02]  /*05d0*/  USHF.L.U32 UR9, UR8, 0xb, URZ ;  /* 0x0000000b08097899 */ /* 0x000fe400080006ff */
[----:B------:R-:W-:Y:S01]  /*05e0*/  USHF.L.U32 UR8, UR8, 0x1, URZ ;  /* 0x0000000108087899 */ /* 0x000fe200080006ff */
[----:B------:R-:W1:Y:S11]  /*05f0*/  FENCE.VIEW.ASYNC.S ;  /* 0x00000000000073c6 */ /* 0x000e760000000000 */
[----:B-1----:R1:W2:Y:S01]  /*0600*/  SYNCS.EXCH.64 URZ, [UR7], UR8 ;  /* 0x0000000807ff75b2 */ /* 0x0022a20008000100 */
[----:B------:R1:W3:Y:S01]  /*0610*/  SYNCS.EXCH.64 URZ, [UR7+0x1b0], UR10 ;  /* 0x0001b00a07ff75b2 */ /* 0x0002e20008000100 */
[----:B------:R1:W4:Y:S01]  /*0620*/  SYNCS.EXCH.64 URZ, [UR7+0x8], UR8 ;  /* 0x0000080807ff75b2 */ /* 0x0003220008000100 */
[----:B------:R1:W1:Y:S01]  /*0630*/  SYNCS.EXCH.64 URZ, [UR7+0x1b8], UR10 ;  /* 0x0001b80a07ff75b2 */ /* 0x0002620008000100 */
        /* <DEDUP_REMOVED lines=104> */
[----:B--234-:R-:W-:Y:S01]  /*0cc0*/  NOP ;  /* 0x0000000000007918 */ /* 0x01cfe20000000000 */
.L_x_10:
[----:B-1----:R-:W-:Y:S05]  /*0cd0*/  BSYNC.RECONVERGENT B0 ;  /* 0x0000000000007941 */ /* 0x002fea0003800200 */
.L_x_9:
[----:B------:R-:W1:Y:S01]  /*0ce0*/  SHFL.IDX PT, R2, R113, RZ, 0x1f ;  /* 0x00001fff71027589 */ /* 0x000e6200000e0000 */
[----:B------:R-:W-:Y:S01]  /*0cf0*/  NOP ;  /* 0x0000000000007918 */ /* 0x000fe20000000000 */
[----:B-1----:R-:W-:-:S13]  /*0d00*/  ISETP.NE.AND P0, PT, R2, 0x1, PT ;  /* 0x000000010200780c */ /* 0x002fda0003f05270 */
[----:B------:R-:W-:Y:S05]  /*0d10*/  @P0 BRA `(.L_x_11) ;  /* 0x0000000000400947 */ /* 0x000fea0003800000 */
[----:B------:R-:W1:Y:S01]  /*0d20*/  S2UR UR7, SR_CgaCtaId ;  /* 0x00000000000779c3 */ /* 0x000e620000008800 */
[----:B------:R-:W-:Y:S01]  /*0d30*/  UMOV UR8, 0x400 ;  /* 0x0000040000087882 */ /* 0x000fe20000000000 */
[----:B------:R-:W-:Y:S01]  /*0d40*/  UMOV UR6, 0x20 ;  /* 0x0000002000067882 */ /* 0x000fe20000000000 */
[----:B------:R-:W-:Y:S01]  /*0d50*/  UMOV UR5, 0x80 ;  /* 0x0000008000057882 */ /* 0x000fe20000000000 */
[----:B------:R-:W-:Y:S01]  /*0d60*/  ELECT P0, URZ, PT ;  /* 0x0000000000ff782f */ /* 0x000fe20003800000 */
        /* <DEDUP_REMOVED lines=8> */
[----:B-1----:R1:W2:Y:S01]  /*0df0*/  SYNCS.EXCH.64 URZ, [UR7+0x360], UR8 ;  /* 0x0003600807ff75b2 */ /* 0x0022a20008000100 */
[----:B------:R1:W3:Y:S01]  /*0e00*/  SYNCS.EXCH.64 URZ, [UR7+0x368], UR10 ;  /* 0x0003680a07ff75b2 */ /* 0x0002e20008000100 */
[----:B------:R-:W-:Y:S01]  /*0e10*/  NOP ;  /* 0x0000000000007918 */ /* 0x000fe20000000000 */
.L_x_11:
[----:B------:R-:W4:Y:S01]  /*0e20*/  SHFL.IDX PT, R2, R113, RZ, 0x1f ;  /* 0x00001fff71027589 */ /* 0x000f2200000e0000 */
[----:B------:R-:W-:Y:S01]  /*0e30*/  NOP ;  /* 0x0000000000007918 */ /* 0x000fe20000000000 */
[----:B----4-:R-:W-:-:S13]  /*0e40*/  ISETP.NE.AND P0, PT, R2, 0x3, PT ;  /* 0x000000030200780c */ /* 0x010fda0003f05270 */
[----:B------:R-:W-:Y:S05]  /*0e50*/  @P0 BRA `(.L_x_12) ;  /* 0x0000000000300947 */ /* 0x000fea0003800000 */
[----:B------:R-:W4:Y:S01]  /*0e60*/  S2UR UR6, SR_CgaCtaId ;  /* 0x00000000000679c3 */ /* 0x000f220000008800 */
[----:B-1----:R-:W-:Y:S01]  /*0e70*/  UMOV UR7, 0x400 ;  /* 0x0000040000077882 */ /* 0x002fe20000000000 */
[----:B------:R-:W-:Y:S01]  /*0e80*/  UMOV UR5, 0x20 ;  /* 0x0000002000057882 */ /* 0x000fe20000000000 */
[----:B------:R-:W-:Y:S01]  /*0e90*/  ELECT P0, URZ, PT ;  /* 0x0000000000ff782f */ /* 0x000fe20003800000 */
[----:B------:R-:W-:-:S04]  /*0ea0*/  UIADD3 UR8, UPT, UPT, -UR5, 0x100000, URZ ;  /* 0x0010000005087890 */ /* 0x000fc8000fffe1ff */
[----:B------:R-:W-:Y:S02]  /*0eb0*/  USHF.L.U32 UR9, UR8, 0xb, URZ ;  /* 0x0000000b08097899 */ /* 0x000fe400080006ff */
[----:B------:R-:W-:Y:S02]  /*0ec0*/  USHF.L.U32 UR8, UR8, 0x1, URZ ;  /* 0x0000000108087899 */ /* 0x000fe400080006ff */
[----:B----4-:R-:W-:Y:S01]  /*0ed0*/  ULEA UR6, UR6, UR7, 0x18 ;  /* 0x0000000706067291 */ /* 0x010fe2000f8ec0ff */
[----:B------:R-:W1:Y:S11]  /*0ee0*/  FENCE.VIEW.ASYNC.S ;  /* 0x00000000000073c6 */ /* 0x000e760000000000 */
[----:B-1----:R4:W1:Y:S01]  /*0ef0*/  SYNCS.EXCH.64 URZ, [UR6+0x370], UR8 ;  /* 0x0003700806ff75b2 */ /* 0x0028620008000100 */
[----:B------:R4:W1:Y:S02]  /*0f00*/  SYNCS.EXCH.64 URZ, [UR6+0x378], UR8 ;  /* 0x0003780806ff75b2 */ /* 0x0008640008000100 */
[----:B----4-:R-:W-:Y:S01]  /*0f10*/  NOP ;  /* 0x0000000000007918 */ /* 0x010fe20000000000 */
.L_x_12:
[----:B------:R-:W4:Y:S01]  /*0f20*/  SHFL.IDX PT, R2, R113, RZ, 0x1f ;  /* 0x00001fff71027589 */ /* 0x000f2200000e0000 */
[----:B------:R-:W-:Y:S01]  /*0f30*/  NOP ;  /* 0x0000000000007918 */ /* 0x000fe20000000000 */
[----:B----4-:R-:W-:-:S13]  /*0f40*/  ISETP.NE.AND P0, PT, R2, 0x4, PT ;  /* 0x000000040200780c */ /* 0x010fda0003f05270 */
[----:B------:R-:W-:Y:S05]  /*0f50*/  @P0 BRA `(.L_x_13) ;  /* 0x0000000000440947 */ /* 0x000fea0003800000 */
[----:B------:R-:W4:Y:S01]  /*0f60*/  S2UR UR6, SR_CgaCtaId ;  /* 0x00000000000679c3 */ /* 0x000f220000008800 */
[----:B-1----:R-:W-:Y:S01]  /*0f70*/  UMOV UR8, 0x1e0 ;  /* 0x000001e000087882 */ /* 0x002fe20000000000 */
[----:B------:R-:W-:Y:S01]  /*0f80*/  UMOV UR7, 0x400 ;  /* 0x0000040000077882 */ /* 0x000fe20000000000 */
[----:B------:R-:W-:Y:S01]  /*0f90*/  USEL UR8, UR8, 0x1a0, UP6 ;  /* 0x000001a008087887 */ /* 0x000fe2000b000000 */
[----:B------:R-:W-:Y:S01]  /*0fa0*/  UMOV UR5, 0x1 ;  /* 0x0000000100057882 */ /* 0x000fe20000000000 */
[----:B------:R-:W-:Y:S01]  /*0fb0*/  ELECT P0, URZ, PT ;  /* 0x0000000000ff782f */ /* 0x000fe20003800000 */
[----:B------:R-:W-:-:S04]  /*0fc0*/  UIADD3 UR10, UPT, UPT, -UR5, 0x100000, URZ ;  /* 0x00100000050a7890 */ /* 0x000fc8000fffe1ff */
[----:B------:R-:W-:Y:S02]  /*0fd0*/  USHF.L.U32 UR11, UR10, 0xb, URZ ;  /* 0x0000000b0a0b7899 */ /* 0x000fe400080006ff */
[----:B------:R-:W-:Y:S02]  /*0fe0*/  USHF.L.U32 UR10, UR10, 0x1, URZ ;  /* 0x000000010a0a7899 */ /* 0x000fe400080006ff */
        /* <DEDUP_REMOVED lines=8> */
.L_x_13:
[----:B------:R-:W4:Y:S01]  /*1070*/  SHFL.IDX PT, R2, R113, RZ, 0x1f ;  /* 0x00001fff71027589 */ /* 0x000f2200000e0000 */
[----:B------:R-:W1:Y:S01]  /*1080*/  S2UR UR42, SR_CgaCtaId ;  /* 0x00000000002a79c3 */ /* 0x000e620000008800 */
[----:B------:R-:W-:Y:S01]  /*1090*/  NOP ;  /* 0x0000000000007918 */ /* 0x000fe20000000000 */
[----:B----4-:R-:W-:-:S13]  /*10a0*/  ISETP.NE.AND P0, PT, R2, 0x5, PT ;  /* 0x000000050200780c */ /* 0x010fda0003f05270 */
[----:B-1----:R-:W-:Y:S05]  /*10b0*/  @P0 BRA `(.L_x_14) ;  /* 0x0000000000440947 */ /* 0x002fea0003800000 */
[----:B------:R-:W-:Y:S01]  /*10c0*/  UMOV UR7, 0x400 ;  /* 0x0000040000077882 */ /* 0x000fe20000000000 */
[----:B------:R-:W-:Y:S01]  /*10d0*/  UMOV UR6, 0x1 ;  /* 0x0000000100067882 */ /* 0x000fe20000000000 */
[----:B------:R-:W-:Y:S01]  /*10e0*/  UMOV UR5, 0x80 ;  /* 0x0000008000057882 */ /* 0x000fe20000000000 */
[----:B------:R-:W-:Y:S02]  /*10f0*/  ULEA UR7, UR42, UR7, 0x18 ;  /* 0x000000072a077291 */ /* 0x000fe4000f8ec0ff */
[----:B------:R-:W-:-:S04]  /*1100*/  UIADD3 UR8, UPT, UPT, -UR6, 0x100000, URZ ;  /* 0x0010000006087890 */ /* 0x000fc8000fffe1ff */
[----:B------:R-:W-:Y:S02]  /*1110*/  USHF.L.U32 UR9, UR8, 0xb, URZ ;  /* 0x0000000b08097899 */ /* 0x000fe400080006ff */
[----:B------:R-:W-:Y:S02]  /*1120*/  USHF.L.U32 UR8, UR8, 0x1, URZ ;  /* 0x0000000108087899 */ /* 0x000fe400080006ff */
[----:B------:R-:W-:-:S04]  /*1130*/  UIADD3 UR10, UPT, UPT, -UR5, 0x100000, URZ ;  /* 0x00100000050a7890 */ /* 0x000fc8000fffe1ff */
[----:B------:R-:W-:Y:S02]  /*1140*/  USHF.L.U32 UR11, UR10, 0xb, URZ ;  /* 0x0000000b0a0b7899 */ /* 0x000fe400080006ff */
[----:B------:R-:W-:Y:S01]  /*1150*/  USHF.L.U32 UR10, UR10, 0x1, URZ ;  /* 0x000000010a0a7899 */ /* 0x000fe200080006ff */
[----:B------:R-:W-:Y:S01]  /*1160*/  ELECT P0, URZ, PT ;  /* 0x0000000000ff782f */ /* 0x000fe20003800000 */
[----:B------:R-:W1:Y:S02]  /*1170*/  FENCE.VIEW.ASYNC.S ;  /* 0x00000000000073c6 */ /* 0x000e640000000000 */
[----:B-1----:R1:W4:Y:S08]  /*1180*/  SYNCS.EXCH.64 URZ, [UR7+0x390], UR8 ;  /* 0x0003900807ff75b2 */ /* 0x0023300008000100 */
[----:B------:R1:W1:Y:S01]  /*1190*/  SYNCS.EXCH.64 URZ, [UR7+0x3a0], UR10 ;  /* 0x0003a00a07ff75b2 */ /* 0x0002620008000100 */
[----:B------:R1:W1:Y:S01]  /*11a0*/  SYNCS.EXCH.64 URZ, [UR7+0x398], UR8 ;  /* 0x0003980807ff75b2 */ /* 0x0002620008000100 */
[----:B------:R1:W1:Y:S01]  /*11b0*/  SYNCS.EXCH.64 URZ, [UR7+0x3a8], UR10 ;  /* 0x0003a80a07ff75b2 */ /* 0x0002620008000100 */
[----:B------:R-:W-:Y:S01]  /*11c0*/  NOP ;  /* 0x0000000000007918 */ /* 0x000fe20000000000 */
.L_x_14:
[----:B------:R-:W2:Y:S01]  /*11d0*/  LDCU UR5, c[0x0][0x36c] ;  /* 0x00006d80ff0577ac */ /* 0x000ea20008000800 */
[----:B------:R-:W-:Y:S01]  /*11e0*/  ISETP.NE.OR P5, PT, R0, 0x2, !P5 ;  /* 0x000000020000780c */ /* 0x000fe20006fa5670 */
[----:B------:R-:W-:Y:S01]  /*11f0*/  NOP ;  /* 0x0000000000007918 */ /* 0x000fe20000000000 */
[----:B------:R-:W-:Y:S01]  /*1200*/  LOP3.LUT R8, R107, 0x1f, RZ, 0xc0, !PT ;  /* 0x0000001f6b087812 */ /* 0x000fe200078ec0ff */
[----:B------:R-:W-:Y:S02]  /*1210*/  UISETP.NE.AND UP5, UPT, UR4, 0x2, UPT ;  /* 0x000000020400788c */ /* 0x000fe4000bfa5270 */
[----:B------:R-:W-:Y:S02]  /*1220*/  UISETP.NE.AND UP4, UPT, UR4, URZ, UPT ;  /* 0x000000ff0400728c */ /* 0x000fe4000bf85270 */
[----:B--2---:R-:W-:-:S09]  /*1230*/  UISETP.EQ.U32.AND UP1, UPT, UR5, 0x1, UPT ;  /* 0x000000010500788c */ /* 0x004fd2000bf22070 */
[----:B------:R-:W-:Y:S05]  /*1240*/  BRA.U !UP1, `(.L_x_15) ;  /* 0x0000000109087547 */ /* 0x000fea000b800000 */
[----:B-1-34-:R-:W-:Y:S01]  /*1250*/  UCGABAR_ARV ;  /* 0x00000000000079c7 */ /* 0x01afe20008000000 */
[----:B------:R-:W-:Y:S05]  /*1260*/  BRA `(.L_x_16) ;  /* 0x0000000000047947 */ /* 0x000fea0003800000 */
.L_x_15:
[----:B-1-34-:R-:W-:Y:S01]  /*1270*/  NOP ;  /* 0x0000000000007918 */ /* 0x01afe20000000000 */
.L_x_16:
[----:B------:R-:W1:Y:S01]  /*1280*/  S2R R101, SR_CTAID.Y ;  /* 0x0000000000657919 */ /* 0x000e620000002600 */
[----:B------:R-:W2:Y:S01]  /*1290*/  S2UR UR6, SR_CTAID.X ;  /* 0x00000000000679c3 */ /* 0x000ea20000002500 */
[----:B------:R-:W-:-:S05]  /*12a0*/  CS2R.32 R103, SR_CgaSize ;  /* 0x0000000000677805 */ /* 0x000fca0000008a00 */
[----:B------:R-:W-:-:S05]  /*12b0*/  IMAD R103, R103, -0xa0, RZ ;  /* 0xffffff6067677824 */ /* 0x000fca00078e02ff */
[----:B------:R-:W-:-:S14]  /*12c0*/  R2UR UR7, R103 ;  /* 0x00000000670772ca */ /* 0x000fdc00000e0000 */
[----:B------:R-:W3:Y:S01]  /*12d0*/  LDCU UR7, c[0x0][UR7+0x2b0] ;  /* 0x00005600070777ac */ /* 0x000ee20008000800 */
[----:B------:R-:W-:-:S05]  /*12e0*/  CS2R.32 R103, SR_CgaSize ;  /* 0x0000000000677805 */ /* 0x000fca0000008a00 */
[----:B------:R-:W-:-:S05]  /*12f0*/  IMAD R103, R103, -0xa0, RZ ;  /* 0xffffff6067677824 */ /* 0x000fca00078e02ff */
[----:B------:R-:W-:-:S14]  /*1300*/  R2UR UR5, R103 ;  /* 0x00000000670572ca */ /* 0x000fdc00000e0000 */
[----:B------:R-:W4:Y:S01]  /*1310*/  LDCU UR5, c[0x0][UR5+0x2b4] ;  /* 0x00005680050577ac */ /* 0x000f220008000800 */
[----:B------:R-:W-:-:S05]  /*1320*/  CS2R.32 R79, SR_CgaSize ;  /* 0x00000000004f7805 */ /* 0x000fca0000008a00 */
[----:B------:R-:W-:-:S06]  /*1330*/  IMAD R79, R79, -0xa0, RZ ;  /* 0xffffff604f4f7824 */ /* 0x000fcc00078e02ff */
[----:B------:R-:W4:Y:S01]  /*1340*/  LDC R79, c[0x0][R79+0x2a4] ;  /* 0x0000a9004f4f7b82 */ /* 0x000f220000000800 */
[----:B------:R-:W-:Y:S02]  /*1350*/  USHF.L.U32 UR23, UR42, 0xa, URZ ;  /* 0x0000000a2a177899 */ /* 0x000fe400080006ff */
[----:B------:R-:W-:Y:S02]  /*1360*/  USHF.L.U32 UR22, UR42, 0x4, URZ ;  /* 0x000000042a167899 */ /* 0x000fe400080006ff */
[----:B------:R-:W-:Y:S02]  /*1370*/  ULOP3.LUT UR23, UR23, 0x400, URZ, 0xc0, !UPT ;  /* 0x0000040017177892 */ /* 0x000fe4000f8ec0ff */
[----:B------:R-:W-:Y:S01]  /*1380*/  ULOP3.LUT UR22, UR22, 0x10, URZ, 0xc0, !UPT ;  /* 0x0000001016167892 */ /* 0x000fe2000f8ec0ff */
[----:B------:R-:W4:Y:S01]  /*1390*/  LDC R11, c[0x0][0xb24] ;  /* 0x0002c900ff0b7b82 */ /* 0x000f220000000800 */
[----:B------:R-:W-:Y:S01]  /*13a0*/  UISETP.NE.AND UP2, UPT, UR4, 0x2, UPT ;  /* 0x000000020400788c */ /* 0x000fe2000bf45270 */
[----:B--2---:R-:W-:-:S02]  /*13b0*/  I2FP.F32.U32 R100, UR6 ;  /* 0x0000000600647c45 */ /* 0x004fc40008201000 */
[----:B------:R-:W-:-:S05]  /*13c0*/  CS2R.32 R3, SR_CgaSize ;  /* 0x0000000000037805 */ /* 0x000fca0000008a00 */
[----:B------:R-:W-:-:S06]  /*13d0*/  IMAD R3, R3, -0xa0, RZ ;  /* 0xffffff6003037824 */ /* 0x000fcc00078e02ff */
[----:B------:R-:W2:Y:S01]  /*13e0*/  LDC R3, c[0x0][R3+0x2a0] ;  /* 0x0000a80003037b82 */ /* 0x000ea20000000800 */
[----:B------:R-:W-:Y:S01]  /*13f0*/  MOV R103, UR6 ;  /* 0x0000000600677c02 */ /* 0x000fe20008000f00 */
[----:B---3--:R-:W-:Y:S01]  /*1400*/  FMUL R100, R100, UR7 ;  /* 0x0000000764647c20 */ /* 0x008fe20008400000 */
[----:B-1----:R-:W-:-:S05]  /*1410*/  I2FP.F32.U32 R2, R101 ;  /* 0x0000006500027245 */ /* 0x002fca0000201000 */
[----:B------:R-:W1:Y:S01]  /*1420*/  S2UR UR45, SR_CTAID.Z ;  /* 0x00000000002d79c3 */ /* 0x000e620000002700 */
[----:B------:R-:W3:Y:S01]  /*1430*/  F2I.U32.TRUNC.NTZ R100, R100 ;  /* 0x0000006400647305 */ /* 0x000ee2000020f000 */
[----:B----4-:R-:W-:Y:S01]  /*1440*/  FMUL R2, R2, UR5 ;  /* 0x0000000502027c20 */ /* 0x010fe20008400000 */
[----:B------:R-:W4:Y:S01]  /*1450*/  LDCU UR5, c[0x0][0xb30] ;  /* 0x00016600ff0577ac */ /* 0x000f220008000800 */
[----:B------:R-:W-:-:S04]  /*1460*/  ISETP.GE.AND P0, PT, R11, 0x1, PT ;  /* 0x000000010b00780c */ /* 0x000fc80003f06270 */
[----:B------:R-:W1:Y:S01]  /*1470*/  LDC R40, c[0x0][0xb24] ;  /* 0x0002c900ff287b82 */ /* 0x000e620000000800 */
[----:B------:R-:W4:Y:S01]  /*1480*/  F2I.U32.TRUNC.NTZ R0, R2 ;  /* 0x0000000200007305 */ /* 0x000f22000020f000 */
[----:B---3--:R-:W-:-:S05]  /*1490*/  IADD3 R100, PT, PT, -R100, RZ, RZ ;  /* 0x000000ff64647210 */ /* 0x008fca0007ffe1ff */
[----:B--2---:R-:W-:Y:S01]  /*14a0*/  IMAD R100, R3, R100, UR6 ;  /* 0x0000000603647e24 */ /* 0x004fe2000f8e0264 */
[----:B----4-:R-:W-:-:S05]  /*14b0*/  IADD3 R0, PT, PT, -R0, RZ, RZ ;  /* 0x000000ff00007210 */ /* 0x010fca0007ffe1ff */
[----:B------:R-:W-:Y:S01]  /*14c0*/  IMAD R79, R79, R0, R101 ;  /* 0x000000004f4f7224 */ /* 0x000fe200078e0265 */
[----:B------:R-:W-:Y:S01]  /*14d0*/  PRMT R0, RZ, 0x7610, R0 ;  /* 0x00007610ff007816 */ /* 0x000fe20000000000 */
[----:B------:R-:W-:Y:S06]  /*14e0*/  BRA.U UP4, `(.L_x_17) ;  /* 0x0000000104207547 */ /* 0x000fec000b800000 */
[C---:B------:R-:W-:Y:S02]  /*14f0*/  ISETP.NE.AND P3, PT, R79.reuse, RZ, PT ;  /* 0x000000ff4f00720c */ /* 0x040fe40003f65270 */
[----:B------:R-:W-:Y:S02]  /*1500*/  ISETP.NE.AND P1, PT, R79, RZ, PT ;  /* 0x000000ff4f00720c */ /* 0x000fe40003f25270 */
[C---:B------:R-:W-:Y:S02]  /*1510*/  ISETP.NE.AND P2, PT, R100.reuse, 0x1, PT ;  /* 0x000000016400780c */ /* 0x040fe40003f45270 */
[----:B------:R-:W-:Y:S02]  /*1520*/  SEL R0, RZ, 0x2, P3 ;  /* 0x00000002ff007807 */ /* 0x000fe40001800000 */
[----:B------:R-:W-:Y:S02]  /*1530*/  ISETP.EQ.OR P1, PT, R100, RZ, !P1 ;  /* 0x000000ff6400720c */ /* 0x000fe40004f22670 */
[----:B------:R-:W-:-:S02]  /*1540*/  SEL R0, R0, 0x2, P2 ;  /* 0x0000000200007807 */ /* 0x000fc40001000000 */
[----:B------:R-:W-:-:S05]  /*1550*/  SEL R3, RZ, 0x1, !P1 ;  /* 0x00000001ff037807 */ /* 0x000fca0004800000 */
[----:B------:R-:W-:Y:S02]  /*1560*/  IMAD.IADD R0, R3, 0x1, R0 ;  /* 0x0000000103007824 */ /* 0x000fe400078e0200 */
.L_x_17:
[----:B------:R-:W-:Y:S05]  /*1570*/  @!P0 BRA `(.L_x_18) ;  /* 0x0000000000b88947 */ /* 0x000fea0003800000 */
[----:B------:R-:W2:Y:S01]  /*1580*/  LDC.64 R4, c[0x0][0xb18] ;  /* 0x0002c600ff047b82 */ /* 0x000ea20000000a00 */
[----:B------:R-:W-:-:S07]  /*1590*/  ISETP.NE.AND P0, PT, R11, 0x1, PT ;  /* 0x000000010b00780c */ /* 0x000fce0003f05270 */
[----:B------:R-:W3:Y:S08]  /*15a0*/  LDC R10, c[0x0][0xb0c] ;  /* 0x0002c300ff0a7b82 */ /* 0x000ef00000000800 */
[----:B------:R-:W4:Y:S08]  /*15b0*/  LDC R13, c[0x0][0x370] ;  /* 0x0000dc00ff0d7b82 */ /* 0x000f300000000800 */
[----:B------:R-:W1:Y:S01]  /*15c0*/  LDC R12, c[0x0][0x374] ;  /* 0x0000dd00ff0c7b82 */ /* 0x000e620000000800 */
[----:B--2---:R-:W-:-:S07]  /*15d0*/  ISETP.NE.AND P1, PT, R4, 0x1, PT ;  /* 0x000000010400780c */ /* 0x004fce0003f25270 */
[----:B------:R-:W4:Y:S01]  /*15e0*/  LDC.64 R6, c[0x0][0xb10] ;  /* 0x0002c400ff067b82 */ /* 0x000f220000000a00 */
[----:B---3--:R-:W-:-:S07]  /*15f0*/  ISETP.NE.AND P2, PT, R10, 0x1, PT ;  /* 0x000000010a00780c */ /* 0x008fce0003f45270 */
[----:B------:R-:W2:Y:S08]  /*1600*/  LDC R9, c[0x0][0xb20] ;  /* 0x0002c800ff097b82 */ /* 0x000eb00000000800 */
[----:B------:R-:W3:Y:S01]  /*1610*/  LDC.64 R2, c[0x0][0xb28] ;  /* 0x0002ca00ff027b82 */ /* 0x000ee20000000a00 */
[----:B-1----:R-:W-:-:S04]  /*1620*/  IMAD.HI.U32 R14, R12, R5, RZ ;  /* 0x000000050c0e7227 */ /* 0x002fc800078e00ff */
[----:B----4-:R-:W-:-:S04]  /*1630*/  IMAD.HI.U32 R16, R13, R6, RZ ;  /* 0x000000060d107227 */ /* 0x010fc800078e00ff */
[----:B------:R-:W-:Y:S01]  /*1640*/  IMAD.HI.U32 R18, R103, R6, RZ ;  /* 0x0000000667127227 */ /* 0x000fe200078e00ff */
[----:B------:R-:W-:Y:S02]  /*1650*/  @P2 SHF.R.U32.HI R13, RZ, R7, R16 ;  /* 0x00000007ff0d2219 */ /* 0x000fe40000011610 */
[----:B--2---:R-:W-:Y:S01]  /*1660*/  @P1 SHF.R.U32.HI R12, RZ, R9, R14 ;  /* 0x00000009ff0c1219 */ /* 0x004fe2000001160e */
[----:B------:R-:W-:Y:S01]  /*1670*/  IMAD.HI.U32 R16, R101, R5, RZ ;  /* 0x0000000565107227 */ /* 0x000fe200078e00ff */
[----:B------:R-:W-:-:S04]  /*1680*/  SHF.R.U32.HI R18, RZ, R7, R18 ;  /* 0x00000007ff127219 */ /* 0x000fc80000011612 */
[----:B------:R-:W-:Y:S01]  /*1690*/  SHF.R.U32.HI R16, RZ, R9, R16 ;  /* 0x00000009ff107219 */ /* 0x000fe20000011610 */
[----:B---3--:R-:W-:Y:S01]  /*16a0*/  IMAD.HI.U32 R14, R12, R2, RZ ;  /* 0x000000020c0e7227 */ /* 0x008fe200078e00ff */
[----:B------:R-:W-:Y:S02]  /*16b0*/  SEL R7, R103, R18, !P2 ;  /* 0x0000001267077207 */ /* 0x000fe40005000000 */
[----:B------:R-:W-:Y:S01]  /*16c0*/  SEL R5, R101, R16, !P1 ;  /* 0x0000001065057207 */ /* 0x000fe20004800000 */
[----:B------:R-:W-:Y:S01]  /*16d0*/  IMAD.HI.U32 R6, R13, R2, RZ ;  /* 0x000000020d067227 */ /* 0x000fe200078e00ff */
[-C--:B------:R-:W-:Y:S02]  /*16e0*/  @P0 SHF.R.U32.HI R12, RZ, R3.reuse, R14 ;  /* 0x00000003ff0c0219 */ /* 0x080fe4000001160e */
[----:B------:R-:W-:Y:S02]  /*16f0*/  IADD3 R9, PT, PT, -R5, RZ, RZ ;  /* 0x000000ff05097210 */ /* 0x000fe40007ffe1ff */
[----:B------:R-:W-:Y:S01]  /*1700*/  @P0 SHF.R.U32.HI R13, RZ, R3, R6 ;  /* 0x00000003ff0d0219 */ /* 0x000fe20000011606 */
[----:B------:R-:W-:-:S02]  /*1710*/  IMAD R12, R12, R11, RZ ;  /* 0x0000000b0c0c7224 */ /* 0x000fc400078e02ff */
[----:B------:R-:W-:Y:S02]  /*1720*/  IMAD R9, R4, R9, R101 ;  /* 0x0000000904097224 */ /* 0x000fe400078e0265 */
[----:B------:R-:W-:Y:S01]  /*1730*/  IMAD R6, R13, R11, RZ ;  /* 0x0000000b0d067224 */ /* 0x000fe200078e02ff */
[----:B------:R-:W-:-:S04]  /*1740*/  ISETP.GE.AND P1, PT, R5, R12, PT ;  /* 0x0000000c0500720c */ /* 0x000fc80003f26270 */
[----:B------:R-:W-:Y:S01]  /*1750*/  ISETP.GE.OR P1, PT, R7, R6, P1 ;  /* 0x000000060700720c */ /* 0x000fe20000f26670 */
[----:B------:R-:W-:-:S05]  /*1760*/  IMAD.HI.U32 R6, R5, R2, RZ ;  /* 0x0000000205067227 */ /* 0x000fca00078e00ff */
[----:B------:R-:W-:-:S04]  /*1770*/  SHF.R.U32.HI R6, RZ, R3, R6 ;  /* 0x00000003ff067219 */ /* 0x000fc80000011606 */
[----:B------:R-:W-:-:S03]  /*1780*/  SEL R6, R5, R6, !P0 ;  /* 0x0000000605067207 */ /* 0x000fc60004000000 */
[----:B------:R-:W-:Y:S01]  /*1790*/  @!P1 IMAD.HI.U32 R12, R7, R2, RZ ;  /* 0x00000002070c9227 */ /* 0x000fe200078e00ff */
[----:B------:R-:W-:-:S04]  /*17a0*/  IADD3 R2, PT, PT, -R6, RZ, RZ ;  /* 0x000000ff06027210 */ /* 0x000fc80007ffe1ff */
[----:B------:R-:W-:Y:S01]  /*17b0*/  @!P1 SHF.R.U32.HI R12, RZ, R3, R12 ;  /* 0x00000003ff0c9219 */ /* 0x000fe2000001160c */
[----:B------:R-:W-:-:S03]  /*17c0*/  IMAD R2, R11, R2, R5 ;  /* 0x000000020b027224 */ /* 0x000fc600078e0205 */
[----:B------:R-:W-:-:S05]  /*17d0*/  @!P1 SEL R3, R7, R12, !P0 ;  /* 0x0000000c07039207 */ /* 0x000fca0004000000 */
[--C-:B------:R-:W-:Y:S02]  /*17e0*/  @!P1 IMAD.IADD R6, R6, 0x1, -R3.reuse ;  /* 0x0000000106069824 */ /* 0x100fe400078e0a03 */
[----:B------:R-:W-:Y:S01]  /*17f0*/  @!P1 IMAD R3, R2, R13, R3 ;  /* 0x0000000d02039224 */ /* 0x000fe200078e0203 */
[----:B------:R-:W-:Y:S01]  /*1800*/  IADD3 R2, PT, PT, -R7, RZ, RZ ;  /* 0x000000ff07027210 */ /* 0x000fe20007ffe1ff */
[----:B------:R-:W-:Y:S02]  /*1810*/  @!P1 IMAD R5, R6, R11, R7 ;  /* 0x0000000b06059224 */ /* 0x000fe400078e0207 */
[----:B------:R-:W-:Y:S02]  /*1820*/  @!P1 IMAD.MOV.U32 R7, RZ, RZ, R3 ;  /* 0x000000ffff079224 */ /* 0x000fe400078e0003 */
[----:B------:R-:W-:Y:S02]  /*1830*/  IMAD R2, R10, R2, R103 ;  /* 0x000000020a027224 */ /* 0x000fe400078e0267 */
[----:B------:R-:W-:-:S02]  /*1840*/  IMAD R101, R5, R4, R9 ;  /* 0x0000000405657224 */ /* 0x000fc400078e0209 */
[----:B------:R-:W-:Y:S02]  /*1850*/  IMAD R103, R7, R10, R2 ;  /* 0x0000000a07677224 */ /* 0x000fe400078e0202 */
.L_x_18:
[----:B------:R-:W-:-:S09]  /*1860*/  UISETP.NE.AND UP3, UPT, UR5, 0x1, UPT ;  /* 0x000000010500788c */ /* 0x000fd2000bf65270 */
[----:B------:R-:W-:Y:S05]  /*1870*/  BRA.U UP3, `(.L_x_19) ;  /* 0x0000000103407547 */ /* 0x000fea000b800000 */
[----:B------:R-:W2:Y:S08]  /*1880*/  LDC.64 R4, c[0x0][0xb10] ;  /* 0x0002c400ff047b82 */ /* 0x000eb00000000a00 */
[----:B------:R-:W3:Y:S08]  /*1890*/  LDC.64 R2, c[0x0][0xb18] ;  /* 0x0002c600ff027b82 */ /* 0x000ef00000000a00 */
[----:B------:R-:W4:Y:S08]  /*18a0*/  LDC R6, c[0x0][0xb20] ;  /* 0x0002c800ff067b82 */ /* 0x000f300000000800 */
[----:B------:R-:W1:Y:S01]  /*18b0*/  LDC R10, c[0x0][0xb0c] ;  /* 0x0002c300ff0a7b82 */ /* 0x000e620000000800 */
[----:B--2---:R-:W-:-:S05]  /*18c0*/  IMAD.HI.U32 R4, R103, R4, RZ ;  /* 0x0000000467047227 */ /* 0x004fca00078e00ff */
[----:B------:R-:W-:Y:S01]  /*18d0*/  SHF.R.U32.HI R4, RZ, R5, R4 ;  /* 0x00000005ff047219 */ /* 0x000fe20000011604 */
[----:B---3--:R-:W-:Y:S01]  /*18e0*/  IMAD.HI.U32 R3, R101, R3, RZ ;  /* 0x0000000365037227 */ /* 0x008fe200078e00ff */
[----:B------:R-:W-:-:S04]  /*18f0*/  ISETP.NE.AND P0, PT, R2, 0x1, PT ;  /* 0x000000010200780c */ /* 0x000fc80003f05270 */
[----:B----4-:R-:W-:-:S04]  /*1900*/  SHF.R.U32.HI R6, RZ, R6, R3 ;  /* 0x00000006ff067219 */ /* 0x010fc80000011603 */
[----:B------:R-:W-:Y:S02]  /*1910*/  SEL R3, R101, R6, !P0 ;  /* 0x0000000665037207 */ /* 0x000fe40004000000 */
[----:B-1----:R-:W-:-:S04]  /*1920*/  ISETP.NE.AND P1, PT, R10, 0x1, PT ;  /* 0x000000010a00780c */ /* 0x002fc80003f25270 */
[----:B------:R-:W-:-:S05]  /*1930*/  SEL R4, R103, R4, !P1 ;  /* 0x0000000467047207 */ /* 0x000fca0004800000 */
[----:B------:R-:W-:Y:S02]  /*1940*/  IMAD.IADD R5, R3, 0x1, -R4 ;  /* 0x0000000103057824 */ /* 0x000fe400078e0a04 */
[----:B------:R-:W-:Y:S02]  /*1950*/  IMAD.IADD R3, R4, 0x1, -R3 ;  /* 0x0000000104037824 */ /* 0x000fe400078e0a03 */
[----:B------:R-:W-:Y:S02]  /*1960*/  IMAD R103, R5, R10, R103 ;  /* 0x0000000a05677224 */ /* 0x000fe400078e0267 */
[----:B------:R-:W-:Y:S02]  /*1970*/  IMAD R101, R3, R2, R101 ;  /* 0x0000000203657224 */ /* 0x000fe400078e0265 */
.L_x_19:
[----:B------:R-:W-:Y:S05]  /*1980*/  BRA.U !UP1, `(.L_x_20) ;  /* 0x00000001090c7547 */ /* 0x000fea000b800000 */
[----:B------:R-:W-:Y:S01]  /*1990*/  UCGABAR_WAIT ;  /* 0x0000000000007dc7 */ /* 0x000fe20008000000 */
[----:B------:R-:W-:Y:S01]  /*19a0*/  CCTL.IVALL ;  /* 0x00000000ff00798f */ /* 0x000fe20002000000 */
[----:B------:R-:W-:Y:S05]  /*19b0*/  BRA `(.L_x_21) ;  /* 0x0000000000047947 */ /* 0x000fea0003800000 */
.L_x_20:
[----:B------:R-:W-:Y:S06]  /*19c0*/  BAR.SYNC.DEFER_BLOCKING 0x0 ;  /* 0x0000000000007b1d */ /* 0x000fec0000010000 */
.L_x_21:
[----:B------:R-:W-:Y:S05]  /*19d0*/  BRA.U UP2, `(.L_x_22) ;  /* 0x0000003102c07547 */ /* 0x000fea000b800000 */
[----:B------:R-:W2:Y:S01]  /*19e0*/  LDCU UR7, c[0x0][0x388] ;  /* 0x00007100ff0777ac */ /* 0x000ea20008000800 */
[----:B------:R-:W3:Y:S01]  /*19f0*/  LDC R11, c[0x0][0x370] ;  /* 0x0000dc00ff0b7b82 */ /* 0x000ee20000000800 */
[----:B------:R-:W-:Y:S01]  /*1a00*/  PLOP3.LUT P0, PT, PT, PT, UP6, 0x80, 0x8 ;  /* 0x000000000008781c */ /* 0x000fe20003f0f068 */
[----:B------:R-:W-:Y:S01]  /*1a10*/  IMAD.MOV.U32 R14, RZ, RZ, 0x1 ;  /* 0x00000001ff0e7424 */ /* 0x000fe200078e00ff */
[----:B------:R-:W4:Y:S01]  /*1a20*/  LDCU UR5, c[0x0][0x38c] ;  /* 0x00007180ff0577ac */ /* 0x000f220008000800 */
[----:B------:R-:W-:Y:S01]  /*1a30*/  ISETP.EQ.OR P4, PT, R8, RZ, P5 ;  /* 0x000000ff0800720c */ /* 0x000fe20002f82670 */
[----:B------:R-:W-:Y:S01]  /*1a40*/  IMAD.MOV.U32 R12, RZ, RZ, RZ ;  /* 0x000000ffff0c7224 */ /* 0x000fe200078e00ff */
[----:B------:R-:W-:Y:S01]  /*1a50*/  PLOP3.LUT P0, PT, P0, PT, PT, 0x8, 0x80 ;  /* 0x000000000080781c */ /* 0x000fe2000070e170 */
[----:B------:R-:W1:Y:S01]  /*1a60*/  LDCU UR37, c[0x0][0x390] ;  /* 0x00007200ff2577ac */ /* 0x000e620008000800 */
[----:B------:R-:W3:Y:S01]  /*1a70*/  LDC R0, c[0x0][0x374] ;  /* 0x0000dd00ff007b82 */ /* 0x000ee20000000800 */
[----:B------:R-:W-:-:S02]  /*1a80*/  UISETP.NE.AND UP1, UPT, UR4, URZ, UPT ;  /* 0x000000ff0400728c */ /* 0x000fc4000bf25270 */
[----:B------:R-:W-:Y:S01]  /*1a90*/  USEL UR32, URZ, 0x1, UP5 ;  /* 0x00000001ff207887 */ /* 0x000fe2000a800000 */
[----:B------:R-:W1:Y:S01]  /*1aa0*/  LDCU.64 UR38, c[0x0][0x348] ;  /* 0x00006900ff2677ac */ /* 0x000e620008000a00 */
[----:B--2---:R-:W-:Y:S02]  /*1ab0*/  UIADD3 UR7, UPT, UPT, UR7, 0x1f, URZ ;  /* 0x0000001f07077890 */ /* 0x004fe4000fffe0ff */
[----:B------:R-:W-:Y:S02]  /*1ac0*/  USEL UR32, UR32, 0x2, UP1 ;  /* 0x0000000220207887 */ /* 0x000fe40008800000 */
[----:B------:R-:W-:Y:S01]  /*1ad0*/  USHF.R.S32.HI UR6, URZ, 0x1f, UR7 ;  /* 0x0000001fff067899 */ /* 0x000fe20008011407 */
[----:B------:R-:W-:Y:S01]  /*1ae0*/  UMOV UR35, URZ ;  /* 0x000000ff00237c82 */ /* 0x000fe20008000000 */
[----:B------:R-:W-:Y:S02]  /*1af0*/  UMOV UR21, URZ ;  /* 0x000000ff00157c82 */ /* 0x000fe40008000000 */
[----:B------:R-:W-:Y:S01]  /*1b00*/  ULEA.HI UR6, UR6, UR7, URZ, 0x5 ;  /* 0x0000000706067291 */ /* 0x000fe2000f8f28ff */
[----:B------:R-:W-:-:S03]  /*1b10*/  UMOV UR34, URZ ;  /* 0x000000ff00227c82 */ /* 0x000fc60008000000 */
[----:B------:R-:W-:-:S04]  /*1b20*/  USHF.R.S32.HI UR6, URZ, 0x5, UR6 ;  /* 0x00000005ff067899 */ /* 0x000fc80008011406 */
[----:B----4-:R-:W-:-:S04]  /*1b30*/  UIMAD UR5, UR6, UR5, URZ ;  /* 0x00000005060572a4 */ /* 0x010fc8000f8e02ff */
[----:B-1----:R-:W-:-:S04]  /*1b40*/  UIMAD UR37, UR5, UR37, URZ ;  /* 0x00000025052572a4 */ /* 0x002fc8000f8e02ff */
[----:B------:R-:W-:Y:S02]  /*1b50*/  UISETP.NE.AND UP2, UPT, UR37, URZ, UPT ;  /* 0x000000ff2500728c */ /* 0x000fe4000bf45270 */
[----:B------:R-:W-:-:S04]  /*1b60*/  UISETP.LT.U32.AND UP0, UPT, UR37, 0x36, UPT ;  /* 0x000000362500788c */ /* 0x000fc8000bf01070 */
[----:B------:R-:W-:-:S04]  /*1b70*/  USEL UR36, UR37, 0x36, UP0 ;  /* 0x0000003625247887 */ /* 0x000fc80008000000 */
[----:B------:R-:W-:Y:S02]  /*1b80*/  UIADD3 UR31, UPT, UPT, UR36, -0x1, URZ ;  /* 0xffffffff241f7890 */ /* 0x000fe4000fffe0ff */
[----:B------:R-:W-:Y:S02]  /*1b90*/  @!UP2 UIADD3 UR31, UPT, UPT, UR36, URZ, URZ ;  /* 0x000000ff241fa290 */ /* 0x000fe4000fffe0ff */
[----:B------:R-:W-:Y:S02]  /*1ba0*/  UIADD3 UR36, UPT, UPT, UR37, -UR36, URZ ;  /* 0x8000002425247290 */ /* 0x000fe4000fffe0ff */
[----:B---3--:R-:W-:-:S12]  /*1bb0*/  UIADD3 UR31, UPT, UPT, UR31, 0x1, URZ ;  /* 0x000000011f1f7890 */ /* 0x008fd8000fffe0ff */
.L_x_40:
[----:B------:R-:W1:Y:S01]  /*1bc0*/  S2UR UR30, SR_CgaCtaId ;  /* 0x00000000001e79c3 */ /* 0x000e620000008800 */
[----:B------:R-:W-:Y:S01]  /*1bd0*/  UMOV UR4, 0x400 ;  /* 0x0000040000047882 */ /* 0x000fe20000000000 */
[----:B------:R-:W-:Y:S01]  /*1be0*/  SHF.L.U32 R2, R14, 0x1f, RZ ;  /* 0x0000001f0e027819 */ /* 0x000fe200000006ff */
[----:B------:R-:W-:Y:S01]  /*1bf0*/  UISETP.NE.AND UP0, UPT, UR37, URZ, UPT ;  /* 0x000000ff2500728c */ /* 0x000fe2000bf05270 */
[----:B------:R-:W-:Y:S01]  /*1c00*/  R2UR UR26, R101 ;  /* 0x00000000651a72ca */ /* 0x000fe200000e0000 */
[----:B------:R-:W-:Y:S01]  /*1c10*/  IMAD.SHL.U32 R103, R103, 0x40, RZ ;  /* 0x0000004067677824 */ /* 0x000fe200078e00ff */
[----:B------:R-:W-:Y:S01]  /*1c20*/  UMOV UR33, URZ ;  /* 0x000000ff00217c82 */ /* 0x000fe20008000000 */
[----:B------:R-:W-:Y:S01]  /*1c30*/  UMOV UR29, URZ ;  /* 0x000000ff001d7c82 */ /* 0x000fe20008000000 */
[----:B------:R-:W-:-:S09]  /*1c40*/  UMOV UR28, URZ ;  /* 0x000000ff001c7c82 */ /* 0x000fd20008000000 */
[----:B------:R-:W-:Y:S02]  /*1c50*/  USHF.L.U32 UR26, UR26, 0x6, URZ ;  /* 0x000000061a1a7899 */ /* 0x000fe400080006ff */
[----:B-1----:R-:W-:-:S04]  /*1c60*/  ULEA UR30, UR30, UR4, 0x18 ;  /* 0x000000041e1e7291 */ /* 0x002fc8000f8ec0ff */
[----:B------:R-:W-:-:S09]  /*1c70*/  ULEA UR4, UR35, UR30, 0x3 ;  /* 0x0000001e23047291 */ /* 0x000fd2000f8e18ff */
[----:B----4-:R1:W2:Y:S01]  /*1c80*/  SYNCS.PHASECHK.TRANS64.TRYWAIT P2, [UR4+0x1b0], R2 ;  /* 0x0001b002ff0075a7 */ /* 0x0102a20008041104 */
[----:B---3--:R-:W-:Y:S05]  /*1c90*/  BRA.U !UP0, `(.L_x_23) ;  /* 0x0000000508787547 */ /* 0x008fea000b800000 */
[----:B------:R-:W3:Y:S01]  /*1ca0*/  LDC.64 R8, c[0x0][0x480] ;  /* 0x00012000ff087b82 */ /* 0x000ee20000000a00 */
[----:B------:R-:W4:Y:S01]  /*1cb0*/  LDCU UR17, c[0x0][0x390] ;  /* 0x00007200ff1177ac */ /* 0x000f220008000800 */
[----:B------:R-:W2:Y:S06]  /*1cc0*/  LDCU UR18, c[0x0][0x38c] ;  /* 0x00007180ff1277ac */ /* 0x000eac0008000800 */
[----:B------:R-:W4:Y:S01]  /*1cd0*/  LDC.64 R6, c[0x0][0x488] ;  /* 0x00012200ff067b82 */ /* 0x000f220000000a00 */
[----:B------:R-:W2:Y:S01]  /*1ce0*/  LDCU.64 UR14, c[0x0][0x4b8] ;  /* 0x00009700ff0e77ac */ /* 0x000ea20008000a00 */
[----:B------:R-:W-:Y:S01]  /*1cf0*/  UIADD3 UR34, UPT, UPT, UR31, UR21, URZ ;  /* 0x000000151f227290 */ /* 0x000fe2000fffe0ff */
[----:B------:R-:W-:-:S05]  /*1d00*/  UMOV UR33, URZ ;  /* 0x000000ff00217c82 */ /* 0x000fca0008000000 */
[----:B-1----:R-:W1:Y:S01]  /*1d10*/  LDC.64 R2, c[0x0][0x490] ;  /* 0x00012400ff027b82 */ /* 0x002e620000000a00 */
[----:B------:R-:W-:Y:S01]  /*1d20*/  UMOV UR19, UR35 ;  /* 0x0000002300137c82 */ /* 0x000fe20008000000 */
[----:B------:R-:W-:Y:S01]  /*1d30*/  UMOV UR28, URZ ;  /* 0x000000ff001c7c82 */ /* 0x000fe20008000000 */
[----:B------:R-:W-:Y:S01]  /*1d40*/  UMOV UR29, URZ ;  /* 0x000000ff001d7c82 */ /* 0x000fe20008000000 */
[----:B---3--:R-:W-:Y:S01]  /*1d50*/  IMAD.HI.U32 R9, R103, R9, RZ ;  /* 0x0000000967097227 */ /* 0x008fe200078e00ff */
[----:B------:R-:W-:-:S03]  /*1d60*/  ISETP.NE.AND P1, PT, R8, 0x1, PT ;  /* 0x000000010800780c */ /* 0x000fc60003f25270 */
[----:B------:R-:W3:Y:S01]  /*1d70*/  LDC.64 R4, c[0x0][0x4b0] ;  /* 0x00012c00ff047b82 */ /* 0x000ee20000000a00 */
[----:B----4-:R-:W-:-:S04]  /*1d80*/  SHF.R.U32.HI R6, RZ, R6, R9 ;  /* 0x00000006ff067219 */ /* 0x010fc80000011609 */
[----:B------:R-:W-:Y:S02]  /*1d90*/  SEL R6, R103, R6, !P1 ;  /* 0x0000000667067207 */ /* 0x000fe40004800000 */
[----:B------:R-:W-:Y:S02]  /*1da0*/  ISETP.NE.AND P1, PT, R7, 0x1, PT ;  /* 0x000000010700780c */ /* 0x000fe40003f25270 */
[C---:B------:R-:W-:Y:S01]  /*1db0*/  R2UR UR4, R6.reuse ;  /* 0x00000000060472ca */ /* 0x040fe200000e0000 */
[----:B-1----:R-:W-:-:S04]  /*1dc0*/  IMAD.HI.U32 R2, R6, R2, RZ ;  /* 0x0000000206027227 */ /* 0x002fc800078e00ff */
[----:B------:R-:W-:Y:S01]  /*1dd0*/  IMAD.MOV R15, RZ, RZ, -R6 ;  /* 0x000000ffff0f7224 */ /* 0x000fe200078e0a06 */
[----:B------:R-:W-:-:S03]  /*1de0*/  SHF.R.U32.HI R2, RZ, R3, R2 ;  /* 0x00000003ff027219 */ /* 0x000fc60000011602 */
[----:B------:R-:W-:Y:S01]  /*1df0*/  IMAD R15, R8, R15, R103 ;  /* 0x0000000f080f7224 */ /* 0x000fe200078e0267 */
[----:B------:R-:W-:Y:S01]  /*1e00*/  R2UR UR13, R2 ;  /* 0x00000000020d72ca */ /* 0x000fe200000e0000 */
[----:B------:R-:W-:Y:S01]  /*1e10*/  VOTEU.ANY UP0, P1 ;  /* 0x0000000000ff7886 */ /* 0x000fe20000800100 */
[----:B------:R-:W1:Y:S01]  /*1e20*/  LDC.64 R2, c[0x0][0x4d0] ;  /* 0x00013400ff027b82 */ /* 0x000e620000000a00 */
[----:B---3--:R-:W-:Y:S02]  /*1e30*/  R2UR UR8, R4 ;  /* 0x00000000040872ca */ /* 0x008fe400000e0000 */
[----:B------:R-:W-:Y:S02]  /*1e40*/  R2UR UR9, R15 ;  /* 0x000000000f0972ca */ /* 0x000fe400000e0000 */
[----:B------:R-:W-:-:S06]  /*1e50*/  R2UR UR6, R5 ;  /* 0x00000000050672ca */ /* 0x000fcc00000e0000 */
[----:B------:R-:W-:Y:S01]  /*1e60*/  USEL UR13, UR4, UR13, !UP0 ;  /* 0x0000000d040d7287 */ /* 0x000fe2000c000000 */
[----:B------:R-:W3:Y:S05]  /*1e70*/  LDCU.64 UR4, c[0x0][0x4d8] ;  /* 0x00009b00ff0477ac */ /* 0x000eea0008000a00 */
[----:B------:R-:W-:-:S04]  /*1e80*/  IMAD R9, RZ, RZ, -UR13 ;  /* 0x8000000dff097e24 */ /* 0x000fc8000f8e02ff */
[----:B------:R-:W-:Y:S01]  /*1e90*/  IMAD R9, R7, R9, R6 ;  /* 0x0000000907097224 */ /* 0x000fe200078e0206 */
[----:B-1----:R-:W-:-:S04]  /*1ea0*/  R2UR UR11, R2 ;  /* 0x00000000020b72ca */ /* 0x002fc800000e0000 */
[----:B------:R-:W-:Y:S02]  /*1eb0*/  R2UR UR7, R9 ;  /* 0x00000000090772ca */ /* 0x000fe400000e0000 */
[----:B------:R-:W-:-:S07]  /*1ec0*/  R2UR UR12, R3 ;  /* 0x00000000030c72ca */ /* 0x000fce00000e0000 */
[----:B------:R-:W-:-:S06]  /*1ed0*/  UIMAD UR11, UR9, UR8, UR11 ;  /* 0x00000008090b72a4 */ /* 0x000fcc000f8e020b */
[----:B--23--:R-:W-:-:S12]  /*1ee0*/  UIMAD UR12, UR7, UR6, UR12 ;  /* 0x00000006070c72a4 */ /* 0x00cfd8000f8e020c */
.L_x_29:
[----:B--2---:R-:W-:Y:S01]  /*1ef0*/  @!P5 MOV R3, 0x1000 ;  /* 0x000010000003d802 */ /* 0x004fe20000000f00 */
[----:B------:R-:W-:Y:S01]  /*1f00*/  ULEA UR9, UR19, UR30, 0x3 ;  /* 0x0000001e13097291 */ /* 0x000fe2000f8e18ff */
[----:B----4-:R-:W-:Y:S11]  /*1f10*/  @P2 BRA `(.L_x_24) ;  /* 0x00000000000c2947 */ /* 0x010ff60003800000 */
[----:B------:R-:W-:Y:S04]  /*1f20*/  SHF.L.U32 R5, R14, 0x1f, RZ ;  /* 0x0000001f0e057819 */ /* 0x000fe800000006ff */
[----:B------:R-:W1:Y:S02]  /*1f30*/  SYNCS.PHASECHK.TRANS64.TRYWAIT P1, [UR9+0x1b0], R5 ;  /* 0x0001b005ff0075a7 */ /* 0x000e640008021109 */
[----:B-1----:R-:W-:Y:S05]  /*1f40*/  @!P1 BRA `(.L_x_25) ;  /* 0x0000006400b49947 */ /* 0x002fea0003800000 */
.L_x_24:
[----:B------:R2:W-:Y:S01]  /*1f50*/  @!P5 SYNCS.ARRIVE.TRANS64 RZ, [UR9], R3 ;  /* 0x00000003ffffd9a7 */ /* 0x0005e20008000009 */
[----:B------:R-:W-:Y:S04]  /*1f60*/  ULOP3.LUT UR6, UR32, 0x2, URZ, 0xfc, !UPT ;  /* 0x0000000220067892 */ /* 0x000fe8000f8efcff */
[----:B------:R-:W-:Y:S09]  /*1f70*/  UISETP.NE.AND UP0, UPT, UR6, 0x2, UPT ;  /* 0x000000020600788c */ /* 0x000ff2000bf05270 */
[----:B------:R-:W-:Y:S05]  /*1f80*/  BRA.U UP0, `(.L_x_26) ;  /* 0x0000000100047547 */ /* 0x000fea000b800000 */
[----:B------:R-:W-:Y:S05]  /*1f90*/  BPT.TRAP 0x1 ;  /* 0x000000040000795c */ /* 0x000fea0000300000 */
.L_x_26:
[----:B------:R-:W-:Y:S04]  /*1fa0*/  BSSY.RECONVERGENT B0, `(.L_x_27) ;  /* 0x0000003000007945 */ /* 0x000fe80003800200 */
[----:B------:R-:W-:Y:S05]  /*1fb0*/  @P4 BRA `(.L_x_28) ;  /* 0x0000000000044947 */ /* 0x000fea0003800000 */
[----:B------:R-:W-:Y:S05]  /*1fc0*/  BPT.TRAP 0x1 ;  /* 0x000000040000795c */ /* 0x000fea0000300000 */
.L_x_28:
[----:B------:R-:W-:Y:S05]  /*1fd0*/  BSYNC.RECONVERGENT B0 ;  /* 0x0000000000007941 */ /* 0x000fea0003800200 */
.L_x_27:
[----:B------:R-:W-:Y:S02]  /*1fe0*/  UIADD3 UR35, UPT, UPT, UR19, 0x1, URZ ;  /* 0x0000000113237890 */ /* 0x000fe4000fffe0ff */
[----:B------:R-:W-:Y:S02]  /*1ff0*/  UIMAD UR7, UR28, UR14, UR4 ;  /* 0x0000000e1c0772a4 */ /* 0x000fe4000f8e0204 */
[----:B------:R-:W-:Y:S02]  /*2000*/  UISETP.NE.AND UP0, UPT, UR35, 0x36, UPT ;  /* 0x000000362300788c */ /* 0x000fe4000bf05270 */
[----:B------:R-:W-:Y:S02]  /*2010*/  UIMAD UR6, UR29, UR15, UR5 ;  /* 0x0000000f1d0672a4 */ /* 0x000fe4000f8e0205 */
[----:B------:R-:W-:Y:S02]  /*2020*/  USEL UR10, URZ, 0x1, UP0 ;  /* 0x00000001ff0a7887 */ /* 0x000fe40008000000 */
[----:B------:R-:W-:Y:S02]  /*2030*/  USEL UR35, UR35, URZ, UP0 ;  /* 0x000000ff23237287 */ /* 0x000fe40008000000 */
[----:B------:R-:W-:Y:S02]  /*2040*/  UIADD3 UR44, UP1, UPT, UR38, 0x80, URZ ;  /* 0x00000080262c7890 */ /* 0x000fe4000ff3e0ff */
[----:B------:R-:W-:Y:S01]  /*2050*/  ULEA UR8, UR35, UR30, 0x3 ;  /* 0x0000001e23087291 */ /* 0x000fe2000f8e18ff */
[----:B------:R-:W-:Y:S01]  /*2060*/  LOP3.LUT R14, R14, UR10, RZ, 0x3c, !PT ;  /* 0x0000000a0e0e7c12 */ /* 0x000fe2000f8e3cff */
[----:B------:R-:W-:Y:S02]  /*2070*/  UPRMT UR42, UR7, 0x40, UR6 ;  /* 0x00000040072a7896 */ /* 0x000fe40008000006 */
[----:B------:R-:W-:Y:S01]  /*2080*/  USHF.L.U32 UR10, UR33, 0x5, URZ ;  /* 0x00000005210a7899 */ /* 0x000fe200080006ff */
[----:B-1----:R-:W-:Y:S01]  /*2090*/  SHF.L.U32 R2, R14, 0x1f, RZ ;  /* 0x0000001f0e027819 */ /* 0x002fe200000006ff */
[----:B------:R-:W-:Y:S02]  /*20a0*/  UIADD3.X UR45, UPT, UPT, URZ, UR39, URZ, UP1, !UPT ;  /* 0x00000027ff2d7290 */ /* 0x000fe40008ffe4ff */
[----:B------:R-:W-:Y:S01]  /*20b0*/  UPRMT UR43, UR42, 0x5410, URZ ;  /* 0x000054102a2b7896 */ /* 0x000fe200080000ff */
[----:B------:R3:W4:Y:S01]  /*20c0*/  SYNCS.PHASECHK.TRANS64.TRYWAIT P2, [UR8+0x1b0], R2 ;  /* 0x0001b002ff0075a7 */ /* 0x0007220008041108 */
[----:B------:R-:W-:Y:S02]  /*20d0*/  USHF.L.U32 UR8, UR19, 0xb, URZ ;  /* 0x0000000b13087899 */ /* 0x000fe400080006ff */
[----:B------:R-:W-:Y:S02]  /*20e0*/  UIADD3 UR40, UP0, UPT, UR38, 0x180, URZ ;  /* 0x0000018026287890 */ /* 0x000fe4000ff1e0ff */
[----:B------:R-:W-:Y:S02]  /*20f0*/  ULOP3.LUT UR25, UR23, UR8, URZ, 0xfc, !UPT ;  /* 0x0000000817197292 */ /* 0x000fe4000f8efcff */
[----:B------:R-:W-:Y:S02]  /*2100*/  UIADD3 UR8, UPT, UPT, UR30, 0x2600, UR8 ;  /* 0x000026001e087890 */ /* 0x000fe4000fffe008 */
[----:B------:R-:W-:Y:S02]  /*2110*/  UIADD3.X UR41, UPT, UPT, URZ, UR39, URZ, UP0, !UPT ;  /* 0x00000027ff297290 */ /* 0x000fe400087fe4ff */
[----:B------:R-:W-:Y:S02]  /*2120*/  ULOP3.LUT UR27, UR22, UR10, URZ, 0xfc, !UPT ;  /* 0x0000000a161b7292 */ /* 0x000fe4000f8efcff */
[----:B------:R-:W-:Y:S02]  /*2130*/  UIADD3 UR24, UPT, UPT, UR30, 0x1d600, UR25 ;  /* 0x0001d6001e187890 */ /* 0x000fe4000fffe019 */
[----:B------:R-:W-:Y:S01]  /*2140*/  UIADD3 UR20, UPT, UPT, UR28, 0x1, URZ ;  /* 0x000000011c147890 */ /* 0x000fe2000fffe0ff */
[----:B------:R-:W-:Y:S01]  /*2150*/  UTMALDG.4D.IM2COL [UR8], [UR44], UR43 ;  /* 0x000000082c0073b4 */ /* 0x000fe2000805802b */
[----:B------:R-:W-:Y:S02]  /*2160*/  UIADD3 UR19, UPT, UPT, UR29, 0x1, URZ ;  /* 0x000000011d137890 */ /* 0x000fe4000fffe0ff */
[----:B------:R-:W-:Y:S02]  /*2170*/  UISETP.NE.AND UP2, UPT, UR20, UR18, UPT ;  /* 0x000000121400728c */ /* 0x000fe4000bf45270 */
[----:B------:R-:W-:Y:S02]  /*2180*/  UIADD3 UR21, UPT, UPT, UR21, 0x1, URZ ;  /* 0x0000000115157890 */ /* 0x000fe4000fffe0ff */
[----:B------:R-:W-:Y:S01]  /*2190*/  UIADD3 UR42, UPT, UPT, UR33, 0x1, URZ ;  /* 0x00000001212a7890 */ /* 0x000fe2000fffe0ff */
[----:B------:R-:W-:Y:S01]  /*21a0*/  UMOV UR16, 0x30000 ;  /* 0x0003000000107882 */ /* 0x000fe20000000000 */
[----:B------:R-:W-:Y:S01]  /*21b0*/  UMOV UR46, 0x0 ;  /* 0x00000000002e7882 */ /* 0x000fe20000000000 */
[----:B------:R-:W-:Y:S01]  /*21c0*/  UMOV UR47, 0x10000000 ;  /* 0x10000000002f7882 */ /* 0x000fe20000000000 */
[----:B------:R-:W-:Y:S03]  /*21d0*/  UMOV UR25, UR9 ;  /* 0x0000000900197c82 */ /* 0x000fe60008000000 */
[----:B------:R-:W-:Y:S01]  /*21e0*/  @UP2 UIADD3 UR19, UPT, UPT, UR29, URZ, URZ ;  /* 0x000000ff1d132290 */ /* 0x000fe2000fffe0ff */
[----:B------:R1:W-:Y:S03]  /*21f0*/  UTMALDG.4D.MULTICAST [UR24], [UR40], UR16, desc[UR46] ;  /* 0x00002e18280073b4 */ /* 0x0003e60008019810 */
[----:B------:R-:W-:Y:S11]  /*2200*/  UISETP.NE.AND UP0, UPT, UR19, UR17, UPT ;  /* 0x000000111300728c */ /* 0x000ff6000bf05270 */
[----:B------:R-:W-:Y:S07]  /*2210*/  @UP0 UIADD3 UR42, UPT, UPT, UR33, URZ, URZ ;  /* 0x000000ff212a0290 */ /* 0x000fee000fffe0ff */
[----:B------:R-:W-:Y:S01]  /*2220*/  UMOV UR33, UR42 ;  /* 0x0000002a00217c82 */ /* 0x000fe20008000000 */
[----:B-1----:R-:W-:Y:S02]  /*2230*/  USEL UR29, UR19, URZ, UP0 ;  /* 0x000000ff131d7287 */ /* 0x002fe40008000000 */
[----:B------:R-:W-:Y:S02]  /*2240*/  UISETP.NE.AND UP0, UPT, UR21, UR34, UPT ;  /* 0x000000221500728c */ /* 0x000fe4000bf05270 */
[----:B------:R-:W-:Y:S01]  /*2250*/  USEL UR28, UR20, URZ, UP2 ;  /* 0x000000ff141c7287 */ /* 0x000fe20009000000 */
[----:B------:R-:W-:Y:S06]  /*2260*/  UMOV UR19, UR35 ;  /* 0x0000002300137c82 */ /* 0x000fec0008000000 */
[----:B---3--:R-:W-:Y:S05]  /*2270*/  BRA.U UP0, `(.L_x_29) ;  /* 0xfffffffd001c7547 */ /* 0x008fea000b83ffff */
.L_x_23:
[----:B------:R-:W-:Y:S01]  /*2280*/  ULEA UR4, UR35, UR30, 0x3 ;  /* 0x0000001e23047291 */ /* 0x000fe2000f8e18ff */
[----:B-1----:R-:W-:Y:S01]  /*2290*/  SHF.L.U32 R2, R14, 0x1f, RZ ;  /* 0x0000001f0e027819 */ /* 0x002fe200000006ff */
[----:B------:R-:W-:Y:S01]  /*22a0*/  @!P0 SYNCS.ARRIVE.TRANS64.A1T0 RZ, [UR30+0x378], RZ ;  /* 0x000378ffffff89a7 */ /* 0x000fe2000810001e */
[----:B------:R-:W-:-:S06]  /*22b0*/  UISETP.GE.AND UP0, UPT, UR36, 0x1, UPT ;  /* 0x000000012400788c */ /* 0x000fcc000bf06270 */
[----:B------:R1:W3:Y:S03]  /*22c0*/  SYNCS.PHASECHK.TRANS64.TRYWAIT P1, [UR4+0x1b0], R2 ;  /* 0x0001b002ff0075a7 */ /* 0x0002e60008021104 */
[----:B------:R-:W-:Y:S05]  /*22d0*/  BRA.U !UP0, `(.L_x_30) ;  /* 0x0000000508807547 */ /* 0x000fea000b800000 */
[----:B------:R-:W4:Y:S01]  /*22e0*/  LDC.64 R8, c[0x0][0x480] ;  /* 0x00012000ff087b82 */ /* 0x000f220000000a00 */
[----:B------:R-:W3:Y:S01]  /*22f0*/  LDCU UR27, c[0x0][0x390] ;  /* 0x00007200ff1b77ac */ /* 0x000ee20008000800 */
[----:B------:R-:W3:Y:S06]  /*2300*/  LDCU UR40, c[0x0][0x38c] ;  /* 0x00007180ff2877ac */ /* 0x000eec0008000800 */
[----:B------:R-:W4:Y:S01]  /*2310*/  LDC.64 R6, c[0x0][0x488] ;  /* 0x00012200ff067b82 */ /* 0x000f220000000a00 */
[----:B------:R-:W3:Y:S01]  /*2320*/  LDCU.64 UR14, c[0x0][0x4b8] ;  /* 0x00009700ff0e77ac */ /* 0x000ee20008000a00 */
[----:B------:R-:W-:Y:S01]  /*2330*/  UIADD3 UR34, UPT, UPT, UR36, UR34, URZ ;  /* 0x0000002224227290 */ /* 0x000fe2000fffe0ff */
[----:B------:R-:W-:-:S05]  /*2340*/  UMOV UR43, UR36 ;  /* 0x00000024002b7c82 */ /* 0x000fca0008000000 */
[----:B-12---:R-:W1:Y:S01]  /*2350*/  LDC.64 R2, c[0x0][0x490] ;  /* 0x00012400ff027b82 */ /* 0x006e620000000a00 */
[----:B------:R-:W-:Y:S01]  /*2360*/  UMOV UR41, UR35 ;  /* 0x0000002300297c82 */ /* 0x000fe20008000000 */
[----:B----4-:R-:W-:Y:S01]  /*2370*/  IMAD.HI.U32 R9, R103, R9, RZ ;  /* 0x0000000967097227 */ /* 0x010fe200078e00ff */
[----:B------:R-:W-:-:S05]  /*2380*/  ISETP.NE.AND P0, PT, R8, 0x1, PT ;  /* 0x000000010800780c */ /* 0x000fca0003f05270 */
[----:B------:R-:W2:Y:S01]  /*2390*/  LDC.64 R4, c[0x0][0x4b0] ;  /* 0x00012c00ff047b82 */ /* 0x000ea20000000a00 */
[----:B------:R-:W-:-:S04]  /*23a0*/  SHF.R.U32.HI R6, RZ, R6, R9 ;  /* 0x00000006ff067219 */ /* 0x000fc80000011609 */
        /* <DEDUP_REMOVED lines=10> */
[----:B--2---:R-:W-:Y:S02]  /*2450*/  R2UR UR8, R4 ;  /* 0x00000000040872ca */ /* 0x004fe400000e0000 */
[----:B------:R-:W-:Y:S02]  /*2460*/  R2UR UR9, R9 ;  /* 0x00000000090972ca */ /* 0x000fe400000e0000 */
[----:B------:R-:W-:-:S06]  /*2470*/  R2UR UR6, R5 ;  /* 0x00000000050672ca */ /* 0x000fcc00000e0000 */
[----:B------:R-:W-:Y:S01]  /*2480*/  USEL UR13, UR4, UR13, !UP0 ;  /* 0x0000000d040d7287 */ /* 0x000fe2000c000000 */
[----:B------:R-:W2:Y:S05]  /*2490*/  LDCU.64 UR4, c[0x0][0x4d8] ;  /* 0x00009b00ff0477ac */ /* 0x000eaa0008000a00 */
[----:B------:R-:W-:-:S04]  /*24a0*/  IMAD R15, RZ, RZ, -UR13 ;  /* 0x8000000dff0f7e24 */ /* 0x000fc8000f8e02ff */
[----:B------:R-:W-:Y:S01]  /*24b0*/  IMAD R15, R7, R15, R6 ;  /* 0x0000000f070f7224 */ /* 0x000fe200078e0206 */
[----:B-1----:R-:W-:-:S04]  /*24c0*/  R2UR UR11, R2 ;  /* 0x00000000020b72ca */ /* 0x002fc800000e0000 */
[----:B------:R-:W-:Y:S02]  /*24d0*/  R2UR UR7, R15 ;  /* 0x000000000f0772ca */ /* 0x000fe400000e0000 */
[----:B------:R-:W-:-:S07]  /*24e0*/  R2UR UR12, R3 ;  /* 0x00000000030c72ca */ /* 0x000fce00000e0000 */
[----:B------:R-:W-:-:S06]  /*24f0*/  UIMAD UR11, UR9, UR8, UR11 ;  /* 0x00000008090b72a4 */ /* 0x000fcc000f8e020b */
[----:B--23--:R-:W-:-:S12]  /*2500*/  UIMAD UR12, UR7, UR6, UR12 ;  /* 0x00000006070c72a4 */ /* 0x00cfd8000f8e020c */
.L_x_36:
[----:B--2---:R-:W-:Y:S01]  /*2510*/  @!P5 MOV R3, 0x1000 ;  /* 0x000010000003d802 */ /* 0x004fe20000000f00 */
[----:B------:R-:W-:Y:S01]  /*2520*/  ULEA UR9, UR41, UR30, 0x3 ;  /* 0x0000001e29097291 */ /* 0x000fe2000f8e18ff */
[----:B---3--:R-:W-:Y:S11]  /*2530*/  @P1 BRA `(.L_x_31) ;  /* 0x00000000000c1947 */ /* 0x008ff60003800000 */
[----:B------:R-:W-:Y:S04]  /*2540*/  SHF.L.U32 R5, R14, 0x1f, RZ ;  /* 0x0000001f0e057819 */ /* 0x000fe800000006ff */
[----:B------:R-:W1:Y:S02]  /*2550*/  SYNCS.PHASECHK.TRANS64.TRYWAIT P0, [UR9+0x1b0], R5 ;  /* 0x0001b005ff0075a7 */ /* 0x000e640008001109 */
[----:B-1----:R-:W-:Y:S05]  /*2560*/  @!P0 BRA `(.L_x_32) ;  /* 0x0000006000448947 */ /* 0x002fea0003800000 */
.L_x_31:
[----:B------:R2:W-:Y:S01]  /*2570*/  @!P5 SYNCS.ARRIVE.TRANS64 RZ, [UR9], R3 ;  /* 0x00000003ffffd9a7 */ /* 0x0005e20008000009 */
[----:B------:R-:W-:Y:S04]  /*2580*/  ULOP3.LUT UR6, UR32, 0x2, URZ, 0xfc, !UPT ;  /* 0x0000000220067892 */ /* 0x000fe8000f8efcff */
[----:B------:R-:W-:Y:S09]  /*2590*/  UISETP.NE.AND UP0, UPT, UR6, 0x2, UPT ;  /* 0x000000020600788c */ /* 0x000ff2000bf05270 */
[----:B------:R-:W-:Y:S05]  /*25a0*/  BRA.U UP0, `(.L_x_33) ;  /* 0x0000000100047547 */ /* 0x000fea000b800000 */
[----:B------:R-:W-:Y:S05]  /*25b0*/  BPT.TRAP 0x1 ;  /* 0x000000040000795c */ /* 0x000fea0000300000 */
.L_x_33:
[----:B------:R-:W-:Y:S04]  /*25c0*/  BSSY.RECONVERGENT B0, `(.L_x_34) ;  /* 0x0000003000007945 */ /* 0x000fe80003800200 */
[----:B------:R-:W-:Y:S05]  /*25d0*/  @P4 BRA `(.L_x_35) ;  /* 0x0000000000044947 */ /* 0x000fea0003800000 */
[----:B------:R-:W-:Y:S05]  /*25e0*/  BPT.TRAP 0x1 ;  /* 0x000000040000795c */ /* 0x000fea0000300000 */
.L_x_35:
[----:B------:R-:W-:Y:S05]  /*25f0*/  BSYNC.RECONVERGENT B0 ;  /* 0x0000000000007941 */ /* 0x000fea0003800200 */
.L_x_34:
[----:B------:R-:W-:Y:S02]  /*2600*/  UIADD3 UR35, UPT, UPT, UR41, 0x1, URZ ;  /* 0x0000000129237890 */ /* 0x000fe4000fffe0ff */
[----:B------:R-:W-:Y:S02]  /*2610*/  UIMAD UR6, UR28, UR14, UR4 ;  /* 0x0000000e1c0672a4 */ /* 0x000fe4000f8e0204 */
[----:B------:R-:W-:Y:S02]  /*2620*/  UISETP.NE.AND UP0, UPT, UR35, 0x36, UPT ;  /* 0x000000362300788c */ /* 0x000fe4000bf05270 */
[----:B------:R-:W-:Y:S02]  /*2630*/  UIMAD UR7, UR29, UR15, UR5 ;  /* 0x0000000f1d0772a4 */ /* 0x000fe4000f8e0205 */
[----:B------:R-:W-:Y:S02]  /*2640*/  USEL UR10, URZ, 0x1, UP0 ;  /* 0x00000001ff0a7887 */ /* 0x000fe40008000000 */
[----:B------:R-:W-:Y:S02]  /*2650*/  USEL UR35, UR35, URZ, UP0 ;  /* 0x000000ff23237287 */ /* 0x000fe40008000000 */
[----:B------:R-:W-:Y:S02]  /*2660*/  UIADD3 UR42, UPT, UPT, UR28, 0x1, URZ ;  /* 0x000000011c2a7890 */ /* 0x000fe4000fffe0ff */
[----:B------:R-:W-:Y:S01]  /*2670*/  ULEA UR8, UR35, UR30, 0x3 ;  /* 0x0000001e23087291 */ /* 0x000fe2000f8e18ff */
[----:B------:R-:W-:Y:S01]  /*2680*/  LOP3.LUT R14, R14, UR10, RZ, 0x3c, !PT ;  /* 0x0000000a0e0e7c12 */ /* 0x000fe2000f8e3cff */
[----:B------:R-:W-:Y:S02]  /*2690*/  UIADD3 UR50, UP1, UPT, UR38, 0x80, URZ ;  /* 0x0000008026327890 */ /* 0x000fe4000ff3e0ff */
[----:B------:R-:W-:Y:S01]  /*26a0*/  UPRMT UR48, UR6, 0x40, UR7 ;  /* 0x0000004006307896 */ /* 0x000fe20008000007 */
[----:B-1----:R-:W-:Y:S01]  /*26b0*/  SHF.L.U32 R2, R14, 0x1f, RZ ;  /* 0x0000001f0e027819 */ /* 0x002fe200000006ff */
[----:B------:R-:W-:Y:S02]  /*26c0*/  UISETP.NE.AND UP2, UPT, UR42, UR40, UPT ;  /* 0x000000282a00728c */ /* 0x000fe4000bf45270 */
[----:B------:R-:W-:Y:S01]  /*26d0*/  USHF.L.U32 UR10, UR33, 0x5, URZ ;  /* 0x00000005210a7899 */ /* 0x000fe200080006ff */
[----:B------:R1:W3:Y:S01]  /*26e0*/  SYNCS.PHASECHK.TRANS64.TRYWAIT P1, [UR8+0x1b0], R2 ;  /* 0x0001b002ff0075a7 */ /* 0x0002e20008021108 */
[----:B------:R-:W-:Y:S02]  /*26f0*/  USHF.L.U32 UR8, UR41, 0xb, URZ ;  /* 0x0000000b29087899 */ /* 0x000fe400080006ff */
[----:B------:R-:W-:Y:S02]  /*2700*/  UIADD3.X UR51, UPT, UPT, URZ, UR39, URZ, UP1, !UPT ;  /* 0x00000027ff337290 */ /* 0x000fe40008ffe4ff */
[----:B------:R-:W-:Y:S02]  /*2710*/  ULOP3.LUT UR16, UR23, UR8, URZ, 0xfc, !UPT ;  /* 0x0000000817107292 */ /* 0x000fe4000f8efcff */
[----:B------:R-:W-:Y:S02]  /*2720*/  UIADD3 UR8, UPT, UPT, UR30, 0x2600, UR8 ;  /* 0x000026001e087890 */ /* 0x000fe4000fffe008 */
[----:B------:R-:W-:Y:S02]  /*2730*/  UPRMT UR49, UR48, 0x5410, URZ ;  /* 0x0000541030317896 */ /* 0x000fe400080000ff */
[----:B------:R-:W-:Y:S02]  /*2740*/  UIADD3 UR46, UP0, UPT, UR38, 0x180, URZ ;  /* 0x00000180262e7890 */ /* 0x000fe4000ff1e0ff */
[----:B------:R-:W-:Y:S02]  /*2750*/  ULOP3.LUT UR19, UR22, UR10, URZ, 0xfc, !UPT ;  /* 0x0000000a16137292 */ /* 0x000fe4000f8efcff */
[----:B------:R-:W-:Y:S02]  /*2760*/  UIADD3.X UR47, UPT, UPT, URZ, UR39, URZ, UP0, !UPT ;  /* 0x00000027ff2f7290 */ /* 0x000fe400087fe4ff */
[----:B------:R-:W-:Y:S01]  /*2770*/  UIADD3 UR16, UPT, UPT, UR30, 0x1d600, UR16 ;  /* 0x0001d6001e107890 */ /* 0x000fe2000fffe010 */
[----:B------:R1:W-:Y:S01]  /*2780*/  UTMALDG.4D.IM2COL [UR8], [UR50], UR49 ;  /* 0x00000008320073b4 */ /* 0x0003e20008058031 */
[----:B------:R-:W-:Y:S02]  /*2790*/  UIADD3 UR41, UPT, UPT, UR29, 0x1, URZ ;  /* 0x000000011d297890 */ /* 0x000fe4000fffe0ff */
[----:B------:R-:W-:Y:S02]  /*27a0*/  @UP2 UIADD3 UR41, UPT, UPT, UR29, URZ, URZ ;  /* 0x000000ff1d292290 */ /* 0x000fe4000fffe0ff */
[----:B------:R-:W-:Y:S02]  /*27b0*/  UIADD3 UR48, UPT, UPT, UR33, 0x1, URZ ;  /* 0x0000000121307890 */ /* 0x000fe4000fffe0ff */
[----:B------:R-:W-:Y:S02]  /*27c0*/  UISETP.NE.AND UP0, UPT, UR41, UR27, UPT ;  /* 0x0000001b2900728c */ /* 0x000fe4000bf05270 */
[----:B------:R-:W-:Y:S01]  /*27d0*/  UIADD3 UR52, UPT, UPT, UR43, -0x1, URZ ;  /* 0xffffffff2b347890 */ /* 0x000fe2000fffe0ff */
[----:B------:R-:W-:Y:S01]  /*27e0*/  UMOV UR25, 0x30000 ;  /* 0x0003000000197882 */ /* 0x000fe20000000000 */
[----:B------:R-:W-:Y:S01]  /*27f0*/  UMOV UR44, 0x0 ;  /* 0x00000000002c7882 */ /* 0x000fe20000000000 */
[----:B------:R-:W-:Y:S01]  /*2800*/  UMOV UR45, 0x10000000 ;  /* 0x10000000002d7882 */ /* 0x000fe20000000000 */
[----:B------:R-:W-:Y:S01]  /*2810*/  UMOV UR18, UR26 ;  /* 0x0000001a00127c82 */ /* 0x000fe20008000000 */
[----:B------:R-:W-:Y:S01]  /*2820*/  UMOV UR20, UR28 ;  /* 0x0000001c00147c82 */ /* 0x000fe20008000000 */
[----:B------:R-:W-:Y:S03]  /*2830*/  USEL UR28, UR42, URZ, UP2 ;  /* 0x000000ff2a1c7287 */ /* 0x000fe60009000000 */
[----:B------:R-:W-:Y:S01]  /*2840*/  @UP0 UIADD3 UR48, UPT, UPT, UR33, URZ, URZ ;  /* 0x000000ff21300290 */ /* 0x000fe2000fffe0ff */
[----:B------:R-:W-:Y:S01]  /*2850*/  UMOV UR21, UR29 ;  /* 0x0000001d00157c82 */ /* 0x000fe20008000000 */
[----:B------:R-:W-:Y:S01]  /*2860*/  USEL UR29, UR41, URZ, UP0 ;  /* 0x000000ff291d7287 */ /* 0x000fe20008000000 */
[----:B------:R-:W-:Y:S01]  /*2870*/  UMOV UR17, UR9 ;  /* 0x0000000900117c82 */ /* 0x000fe20008000000 */
[----:B------:R-:W-:Y:S01]  /*2880*/  UISETP.GT.U32.AND UP0, UPT, UR43, 0x1, UPT ;  /* 0x000000012b00788c */ /* 0x000fe2000bf04070 */
[----:B------:R1:W-:Y:S01]  /*2890*/  UTMALDG.4D.MULTICAST [UR16], [UR46], UR25, desc[UR44] ;  /* 0x00002c102e0073b4 */ /* 0x0003e20008019819 */
[----:B------:R-:W-:Y:S01]  /*28a0*/  UMOV UR41, UR35 ;  /* 0x0000002300297c82 */ /* 0x000fe20008000000 */
[----:B------:R-:W-:Y:S01]  /*28b0*/  UMOV UR43, UR52 ;  /* 0x00000034002b7c82 */ /* 0x000fe20008000000 */
[----:B------:R-:W-:Y:S05]  /*28c0*/  UMOV UR33, UR48 ;  /* 0x0000003000217c82 */ /* 0x000fea0008000000 */
[----:B-1----:R-:W-:Y:S05]  /*28d0*/  BRA.U UP0, `(.L_x_36) ;  /* 0xfffffffd000c7547 */ /* 0x002fea000b83ffff */
.L_x_30:
[----:B--2---:R-:W-:Y:S01]  /*28e0*/  SHF.L.U32 R3, R12, 0x1f, RZ ;  /* 0x0000001f0c037819 */ /* 0x004fe200000006ff */
[----:B------:R-:W-:-:S03]  /*28f0*/  NOP ;  /* 0x0000000000007918 */ /* 0x000fc60000000000 */
[----:B------:R-:W2:Y:S02]  /*2900*/  SYNCS.PHASECHK.TRANS64.TRYWAIT P0, [UR30+0x380], R3 ;  /* 0x00038003ff0075a7 */ /* 0x000ea4000800111e */
[----:B--2---:R-:W-:Y:S05]  /*2910*/  @!P0 BRA `(.L_x_37) ;  /* 0x0000005c00708947 */ /* 0x004fea0003800000 */
.L_x_148:
[----:B------:R-:W2:Y:S01]  /*2920*/  LDS.128 R4, [UR30+0x3c0] ;  /* 0x0003c01eff047984 */ /* 0x000ea20008000c00 */
[----:B------:R-:W-:Y:S01]  /*2930*/  UIADD3 UR4, UPT, UPT, UR30, 0x388, URZ ;  /* 0x000003881e047890 */ /* 0x000fe2000fffe0ff */
[----:B------:R-:W-:Y:S01]  /*2940*/  ISETP.GE.AND P0, PT, R40, 0x1, PT ;  /* 0x000000012800780c */ /* 0x000fe20003f06270 */
[----:B------:R-:W-:Y:S01]  /*2950*/  @!PT LDS RZ, [RZ] ;  /* 0x00000000fffff984 */ /* 0x000fe20000000800 */
[----:B------:R-:W-:Y:S01]  /*2960*/  @!PT LDS RZ, [RZ] ;  /* 0x00000000fffff984 */ /* 0x000fe20000000800 */
[----:B------:R-:W-:Y:S01]  /*2970*/  @!PT LDS RZ, [RZ] ;  /* 0x00000000fffff984 */ /* 0x000fe20000000800 */
[----:B------:R-:W-:Y:S01]  /*2980*/  @!PT LDS RZ, [RZ] ;  /* 0x00000000fffff984 */ /* 0x000fe20000000800 */
[----:B------:R1:W-:Y:S06]  /*2990*/  MEMBAR.ALL.CTA ;  /* 0x0000000000007992 */ /* 0x0003ec0000008000 */
[----:B-1----:R-:W1:Y:S01]  /*29a0*/  FENCE.VIEW.ASYNC.S ;  /* 0x00000000000073c6 */ /* 0x002e620000000000 */
[----:B------:R-:W-:-:S09]  /*29b0*/  UPRMT UR4, URZ, 0x654, UR4 ;  /* 0x00000654ff047896 */ /* 0x000fd20008000004 */
[----:B-1----:R-:W-:Y:S01]  /*29c0*/  SYNCS.ARRIVE.TRANS64.RED.A1T0 RZ, [UR4], RZ ;  /* 0x000000ffffff79a7 */ /* 0x002fe20008100404 */
[----:B--2---:R-:W-:-:S13]  /*29d0*/  LOP3.LUT P3, RZ, R6, 0x1, RZ, 0xc0, !PT ;  /* 0x0000000106ff7812 */ /* 0x004fda000786c0ff */
[----:B------:R-:W-:Y:S02]  /*29e0*/  @P3 MOV R13, R4 ;  /* 0x00000004000d3202 */ /* 0x000fe40000000f00 */
[----:B------:R-:W-:Y:S01]  /*29f0*/  @P3 LOP3.LUT R10, R5, 0xffff, RZ, 0xc0, !PT ;  /* 0x0000ffff050a3812 */ /* 0x000fe200078ec0ff */
[----:B------:R-:W-:Y:S06]  /*2a00*/  @!P0 BRA `(.L_x_38) ;  /* 0x0000000000b88947 */ /* 0x000fec0003800000 */
[----:B------:R-:W1:Y:S01]  /*2a10*/  LDC.64 R4, c[0x0][0xb18] ;  /* 0x0002c600ff047b82 */ /* 0x000e620000000a00 */
[----:B----4-:R-:W-:-:S07]  /*2a20*/  ISETP.NE.AND P2, PT, R40, 0x1, PT ;  /* 0x000000012800780c */ /* 0x010fce0003f45270 */
[----:B------:R-:W2:Y:S08]  /*2a30*/  LDC.64 R6, c[0x0][0xb10] ;  /* 0x0002c400ff067b82 */ /* 0x000eb00000000a00 */
[----:B------:R-:W4:Y:S08]  /*2a40*/  LDC R8, c[0x0][0xb20] ;  /* 0x0002c800ff087b82 */ /* 0x000f300000000800 */
[----:B------:R-:W3:Y:S01]  /*2a50*/  LDC R16, c[0x0][0xb0c] ;  /* 0x0002c300ff107b82 */ /* 0x000ee20000000800 */
[----:B-1----:R-:W-:Y:S01]  /*2a60*/  IMAD.HI.U32 R9, R0, R5, RZ ;  /* 0x0000000500097227 */ /* 0x002fe200078e00ff */
[----:B------:R-:W-:-:S03]  /*2a70*/  ISETP.NE.AND P0, PT, R4, 0x1, PT ;  /* 0x000000010400780c */ /* 0x000fc60003f05270 */
[----:B------:R-:W-:-:S03]  /*2a80*/  IMAD.HI.U32 R5, R10, R5, RZ ;  /* 0x000000050a057227 */ /* 0x000fc600078e00ff */
[----:B------:R-:W1:Y:S01]  /*2a90*/  LDC.64 R2, c[0x0][0xb28] ;  /* 0x0002ca00ff027b82 */ /* 0x000e620000000a00 */
[----:B--2---:R-:W-:-:S04]  /*2aa0*/  IMAD.HI.U32 R18, R11, R6, RZ ;  /* 0x000000060b127227 */ /* 0x004fc800078e00ff */
[----:B------:R-:W-:Y:S01]  /*2ab0*/  IMAD.HI.U32 R20, R13, R6, RZ ;  /* 0x000000060d147227 */ /* 0x000fe200078e00ff */
[----:B------:R-:W-:Y:S02]  /*2ac0*/  SHF.R.U32.HI R18, RZ, R7, R18 ;  /* 0x00000007ff127219 */ /* 0x000fe40000011612 */
[-C--:B----4-:R-:W-:Y:S02]  /*2ad0*/  SHF.R.U32.HI R9, RZ, R8.reuse, R9 ;  /* 0x00000008ff097219 */ /* 0x090fe40000011609 */
[----:B------:R-:W-:Y:S02]  /*2ae0*/  SHF.R.U32.HI R5, RZ, R8, R5 ;  /* 0x00000008ff057219 */ /* 0x000fe40000011605 */
[----:B------:R-:W-:Y:S02]  /*2af0*/  SEL R9, R0, R9, !P0 ;  /* 0x0000000900097207 */ /* 0x000fe40004000000 */
[----:B------:R-:W-:Y:S02]  /*2b00*/  SHF.R.U32.HI R20, RZ, R7, R20 ;  /* 0x00000007ff147219 */ /* 0x000fe40000011614 */
[----:B---3--:R-:W-:-:S02]  /*2b10*/  ISETP.NE.AND P1, PT, R16, 0x1, PT ;  /* 0x000000011000780c */ /* 0x008fc40003f25270 */
[----:B------:R-:W-:Y:S02]  /*2b20*/  SEL R5, R10, R5, !P0 ;  /* 0x000000050a057207 */ /* 0x000fe40004000000 */
[----:B------:R-:W-:Y:S02]  /*2b30*/  SEL R15, R11, R18, !P1 ;  /* 0x000000120b0f7207 */ /* 0x000fe40004800000 */
[----:B------:R-:W-:Y:S01]  /*2b40*/  SEL R7, R13, R20, !P1 ;  /* 0x000000140d077207 */ /* 0x000fe20004800000 */
[----:B-1----:R-:W-:-:S04]  /*2b50*/  IMAD.HI.U32 R18, R9, R2, RZ ;  /* 0x0000000209127227 */ /* 0x002fc800078e00ff */
[----:B------:R-:W-:Y:S01]  /*2b60*/  IMAD.HI.U32 R6, R15, R2, RZ ;  /* 0x000000020f067227 */ /* 0x000fe200078e00ff */
[----:B------:R-:W-:-:S04]  /*2b70*/  @P2 SHF.R.U32.HI R9, RZ, R3, R18 ;  /* 0x00000003ff092219 */ /* 0x000fc80000011612 */
[----:B------:R-:W-:Y:S01]  /*2b80*/  @P2 SHF.R.U32.HI R15, RZ, R3, R6 ;  /* 0x00000003ff0f2219 */ /* 0x000fe20000011606 */
[----:B------:R-:W-:-:S04]  /*2b90*/  IMAD R9, R40, R9, RZ ;  /* 0x0000000928097224 */ /* 0x000fc800078e02ff */
[----:B------:R-:W-:Y:S01]  /*2ba0*/  IMAD R6, R40, R15, RZ ;  /* 0x0000000f28067224 */ /* 0x000fe200078e02ff */
[C---:B------:R-:W-:Y:S02]  /*2bb0*/  ISETP.GE.AND P0, PT, R5.reuse, R9, PT ;  /* 0x000000090500720c */ /* 0x040fe40003f06270 */
[----:B------:R-:W-:Y:S02]  /*2bc0*/  IADD3 R9, PT, PT, -R5, RZ, RZ ;  /* 0x000000ff05097210 */ /* 0x000fe40007ffe1ff */
[----:B------:R-:W-:Y:S01]  /*2bd0*/  ISETP.GE.OR P0, PT, R7, R6, P0 ;  /* 0x000000060700720c */ /* 0x000fe20000706670 */
[----:B------:R-:W-:-:S04]  /*2be0*/  IMAD.HI.U32 R6, R5, R2, RZ ;  /* 0x0000000205067227 */ /* 0x000fc800078e00ff */
[----:B------:R-:W-:Y:S01]  /*2bf0*/  IMAD R9, R4, R9, R10 ;  /* 0x0000000904097224 */ /* 0x000fe200078e020a */
[----:B------:R-:W-:-:S04]  /*2c00*/  SHF.R.U32.HI R6, RZ, R3, R6 ;  /* 0x00000003ff067219 */ /* 0x000fc80000011606 */
[----:B------:R-:W-:-:S03]  /*2c10*/  SEL R6, R5, R6, !P2 ;  /* 0x0000000605067207 */ /* 0x000fc60005000000 */
[----:B------:R-:W-:-:S04]  /*2c20*/  @!P0 IMAD.HI.U32 R8, R7, R2, RZ ;  /* 0x0000000207088227 */ /* 0x000fc800078e00ff */
[----:B------:R-:W-:Y:S01]  /*2c30*/  IMAD.MOV R2, RZ, RZ, -R6 ;  /* 0x000000ffff027224 */ /* 0x000fe200078e0a06 */
[----:B------:R-:W-:-:S03]  /*2c40*/  @!P0 SHF.R.U32.HI R8, RZ, R3, R8 ;  /* 0x00000003ff088219 */ /* 0x000fc60000011608 */
[----:B------:R-:W-:Y:S01]  /*2c50*/  IMAD R2, R40, R2, R5 ;  /* 0x0000000228027224 */ /* 0x000fe200078e0205 */
        /* <DEDUP_REMOVED lines=9> */
.L_x_38:
[----:B------:R-:W1:Y:S02]  /*2cf0*/  LDCU UR4, c[0x0][0xb30] ;  /* 0x00016600ff0477ac */ /* 0x000e640008000800 */
[----:B-1----:R-:W-:-:S09]  /*2d00*/  UISETP.NE.AND UP0, UPT, UR4, 0x1, UPT ;  /* 0x000000010400788c */ /* 0x002fd2000bf05270 */
[----:B------:R-:W-:Y:S05]  /*2d10*/  BRA.U UP0, `(.L_x_39) ;  /* 0x0000000100407547 */ /* 0x000fea000b800000 */
[----:B------:R-:W1:Y:S08]  /*2d20*/  LDC.64 R4, c[0x0][0xb10] ;  /* 0x0002c400ff047b82 */ /* 0x000e700000000a00 */
[----:B------:R-:W2:Y:S08]  /*2d30*/  LDC.64 R2, c[0x0][0xb18] ;  /* 0x0002c600ff027b82 */ /* 0x000eb00000000a00 */
[----:B------:R-:W3:Y:S08]  /*2d40*/  LDC R6, c[0x0][0xb20] ;  /* 0x0002c800ff067b82 */ /* 0x000ef00000000800 */
[----:B------:R-:W4:Y:S01]  /*2d50*/  LDC R8, c[0x0][0xb0c] ;  /* 0x0002c300ff087b82 */ /* 0x000f220000000800 */
[----:B-1----:R-:W-:-:S05]  /*2d60*/  IMAD.HI.U32 R4, R13, R4, RZ ;  /* 0x000000040d047227 */ /* 0x002fca00078e00ff */
[----:B------:R-:W-:Y:S01]  /*2d70*/  SHF.R.U32.HI R4, RZ, R5, R4 ;  /* 0x00000005ff047219 */ /* 0x000fe20000011604 */
[----:B--2---:R-:W-:Y:S01]  /*2d80*/  IMAD.HI.U32 R3, R10, R3, RZ ;  /* 0x000000030a037227 */ /* 0x004fe200078e00ff */
[----:B------:R-:W-:-:S04]  /*2d90*/  ISETP.NE.AND P0, PT, R2, 0x1, PT ;  /* 0x000000010200780c */ /* 0x000fc80003f05270 */
[----:B---3--:R-:W-:-:S04]  /*2da0*/  SHF.R.U32.HI R3, RZ, R6, R3 ;  /* 0x00000006ff037219 */ /* 0x008fc80000011603 */
[----:B------:R-:W-:Y:S02]  /*2db0*/  SEL R3, R10, R3, !P0 ;  /* 0x000000030a037207 */ /* 0x000fe40004000000 */
[----:B----4-:R-:W-:-:S04]  /*2dc0*/  ISETP.NE.AND P1, PT, R8, 0x1, PT ;  /* 0x000000010800780c */ /* 0x010fc80003f25270 */
[----:B------:R-:W-:-:S05]  /*2dd0*/  SEL R4, R13, R4, !P1 ;  /* 0x000000040d047207 */ /* 0x000fca0004800000 */
[----:B------:R-:W-:Y:S02]  /*2de0*/  IMAD.IADD R5, R3, 0x1, -R4 ;  /* 0x0000000103057824 */ /* 0x000fe400078e0a04 */
[----:B------:R-:W-:Y:S02]  /*2df0*/  IMAD.IADD R3, R4, 0x1, -R3 ;  /* 0x0000000104037824 */ /* 0x000fe400078e0a03 */
[----:B------:R-:W-:Y:S02]  /*2e00*/  IMAD R13, R5, R8, R13 ;  /* 0x00000008050d7224 */ /* 0x000fe400078e020d */
[----:B------:R-:W-:-:S07]  /*2e10*/  IMAD R10, R3, R2, R10 ;  /* 0x00000002030a7224 */ /* 0x000fce00078e020a */
.L_x_39:
[----:B------:R-:W-:Y:S01]  /*2e20*/  UMOV UR21, UR34 ;  /* 0x0000002200157c82 */ /* 0x000fe20008000000 */
[----:B------:R-:W-:Y:S01]  /*2e30*/  PLOP3.LUT P0, PT, PT, PT, PT, 0x80, 0x8 ;  /* 0x000000000008781c */ /* 0x000fe20003f0f070 */
[----:B------:R-:W-:Y:S01]  /*2e40*/  IMAD.IADD R103, R13, 0x1, R100 ;  /* 0x000000010d677824 */ /* 0x000fe200078e0264 */
[----:B------:R-:W-:Y:S01]  /*2e50*/  LOP3.LUT R12, R12, 0x1, RZ, 0x3c, !PT ;  /* 0x000000010c0c7812 */ /* 0x000fe200078e3cff */
[----:B------:R-:W-:Y:S01]  /*2e60*/  IMAD.IADD R101, R10, 0x1, R79 ;  /* 0x000000010a657824 */ /* 0x000fe200078e024f */
[----:B------:R-:W-:Y:S09]  /*2e70*/  @P3 BRA `(.L_x_40) ;  /* 0xffffffec00503947 */ /* 0x000ff2000383ffff */
[----:B------:R-:W-:Y:S01]  /*2e80*/  UIADD3 UR30, UPT, UPT, UR30, 0x1b0, URZ ;  /* 0x000001b01e1e7890 */ /* 0x000fe2000fffe0ff */
[----:B------:R-:W-:-:S03]  /*2e90*/  SHF.L.U32 R3, R14, 0x1f, RZ ;  /* 0x0000001f0e037819 */ /* 0x000fc600000006ff */
[----:B------:R-:W-:-:S09]  /*2ea0*/  ULEA UR4, UR35, UR30, 0x3 ;  /* 0x0000001e23047291 */ /* 0x000fd2000f8e18ff */
[----:B------:R-:W1:Y:S02]  /*2eb0*/  SYNCS.PHASECHK.TRANS64.TRYWAIT P0, [UR4], R3 ;  /* 0x00000003ff0075a7 */ /* 0x000e640008001104 */
[----:B-1----:R-:W-:Y:S05]  /*2ec0*/  @!P0 BRA `(.L_x_41) ;  /* 0x00000058001c8947 */ /* 0x002fea0003800000 */
.L_x_150:
[----:B------:R-:W-:-:S04]  /*2ed0*/  UIADD3 UR5, UPT, UPT, UR35, 0x1, URZ ;  /* 0x0000000123057890 */ /* 0x000fc8000fffe0ff */
[----:B------:R-:W-:-:S04]  /*2ee0*/  UISETP.NE.AND UP0, UPT, UR5, 0x36, UPT ;  /* 0x000000360500788c */ /* 0x000fc8000bf05270 */
[----:B------:R-:W-:Y:S02]  /*2ef0*/  USEL UR6, URZ, 0x1, UP0 ;  /* 0x00000001ff067887 */ /* 0x000fe40008000000 */
[----:B------:R-:W-:-:S04]  /*2f00*/  USEL UR5, UR5, URZ, UP0 ;  /* 0x000000ff05057287 */ /* 0x000fc80008000000 */
[----:B------:R-:W-:Y:S01]  /*2f10*/  ULEA UR4, UR5, UR30, 0x3 ;  /* 0x0000001e05047291 */ /* 0x000fe2000f8e18ff */
[----:B------:R-:W-:-:S04]  /*2f20*/  LOP3.LUT R2, R14, UR6, RZ, 0x3c, !PT ;  /* 0x000000060e027c12 */ /* 0x000fc8000f8e3cff */
[----:B-1----:R-:W-:-:S04]  /*2f30*/  SHF.L.U32 R3, R2, 0x1f, RZ ;  /* 0x0000001f02037819 */ /* 0x002fc800000006ff */
[----:B------:R-:W1:Y:S02]  /*2f40*/  SYNCS.PHASECHK.TRANS64.TRYWAIT P0, [UR4], R3 ;  /* 0x00000003ff0075a7 */ /* 0x000e640008001104 */
[----:B-1----:R-:W-:Y:S05]  /*2f50*/  @!P0 BRA `(.L_x_42) ;  /* 0x0000005800108947 */ /* 0x002fea0003800000 */
.L_x_152:
        /* <DEDUP_REMOVED lines=9> */
.L_x_154:
        /* <DEDUP_REMOVED lines=9> */
.L_x_156:
        /* <DEDUP_REMOVED lines=9> */
.L_x_158:
        /* <DEDUP_REMOVED lines=9> */
.L_x_160:
        /* <DEDUP_REMOVED lines=9> */
.L_x_162:
        /* <DEDUP_REMOVED lines=9> */
.L_x_164:
        /* <DEDUP_REMOVED lines=9> */
.L_x_166:
        /* <DEDUP_REMOVED lines=9> */
.L_x_168:
        /* <DEDUP_REMOVED lines=9> */
.L_x_170:
        /* <DEDUP_REMOVED lines=9> */
.L_x_172:
        /* <DEDUP_REMOVED lines=9> */
.L_x_174:
        /* <DEDUP_REMOVED lines=9> */
.L_x_176:
        /* <DEDUP_REMOVED lines=9> */
.L_x_178:
        /* <DEDUP_REMOVED lines=9> */
.L_x_180:
        /* <DEDUP_REMOVED lines=9> */
.L_x_182:
        /* <DEDUP_REMOVED lines=9> */
.L_x_184:
        /* <DEDUP_REMOVED lines=9> */
.L_x_186:
        /* <DEDUP_REMOVED lines=9> */
.L_x_188:
        /* <DEDUP_REMOVED lines=9> */
.L_x_190:
        /* <DEDUP_REMOVED lines=9> */
.L_x_192:
        /* <DEDUP_REMOVED lines=9> */
.L_x_194:
        /* <DEDUP_REMOVED lines=9> */
.L_x_196:
        /* <DEDUP_REMOVED lines=9> */
.L_x_198:
        /* <DEDUP_REMOVED lines=9> */
.L_x_200:
        /* <DEDUP_REMOVED lines=9> */
.L_x_202:
        /* <DEDUP_REMOVED lines=9> */
.L_x_204:
        /* <DEDUP_REMOVED lines=9> */
.L_x_206:
        /* <DEDUP_REMOVED lines=9> */
.L_x_208:
        /* <DEDUP_REMOVED lines=9> */
.L_x_210:
        /* <DEDUP_REMOVED lines=9> */
.L_x_212:
        /* <DEDUP_REMOVED lines=9> */
.L_x_214:
        /* <DEDUP_REMOVED lines=9> */
.L_x_216:
        /* <DEDUP_REMOVED lines=9> */
.L_x_218:
        /* <DEDUP_REMOVED lines=9> */
.L_x_220:
        /* <DEDUP_REMOVED lines=9> */
.L_x_222:
        /* <DEDUP_REMOVED lines=9> */
.L_x_224:
        /* <DEDUP_REMOVED lines=9> */
.L_x_226:
        /* <DEDUP_REMOVED lines=9> */
.L_x_228:
        /* <DEDUP_REMOVED lines=9> */
.L_x_230:
        /* <DEDUP_REMOVED lines=9> */
.L_x_232:
        /* <DEDUP_REMOVED lines=9> */
.L_x_234:
        /* <DEDUP_REMOVED lines=9> */
.L_x_236:
        /* <DEDUP_REMOVED lines=9> */
.L_x_238:
        /* <DEDUP_REMOVED lines=9> */
.L_x_240:
        /* <DEDUP_REMOVED lines=9> */
.L_x_242:
        /* <DEDUP_REMOVED lines=9> */
.L_x_244:
        /* <DEDUP_REMOVED lines=9> */
.L_x_246:
        /* <DEDUP_REMOVED lines=9> */
.L_x_248:
        /* <DEDUP_REMOVED lines=9> */
.L_x_250:
        /* <DEDUP_REMOVED lines=9> */
.L_x_252:
        /* <DEDUP_REMOVED lines=9> */
.L_x_254:
[----:B------:R-:W-:-:S04]  /*4c10*/  UIADD3 UR5, UPT, UPT, UR5, 0x1, URZ ;  /* 0x0000000105057890 */ /* 0x000fc8000fffe0ff */
[----:B------:R-:W-:-:S04]  /*4c20*/  UISETP.NE.AND UP0, UPT, UR5, 0x36, UPT ;  /* 0x000000360500788c */ /* 0x000fc8000bf05270 */
[----:B------:R-:W-:Y:S02]  /*4c30*/  USEL UR4, URZ, 0x1, UP0 ;  /* 0x00000001ff047887 */ /* 0x000fe40008000000 */
[----:B------:R-:W-:-:S04]  /*4c40*/  USEL UR5, UR5, URZ, UP0 ;  /* 0x000000ff05057287 */ /* 0x000fc80008000000 */
[----:B------:R-:W-:Y:S01]  /*4c50*/  ULEA UR5, UR5, UR30, 0x3 ;  /* 0x0000001e05057291 */ /* 0x000fe2000f8e18ff */
[----:B-1----:R-:W-:-:S04]  /*4c60*/  LOP3.LUT R3, R2, UR4, RZ, 0x3c, !PT ;  /* 0x0000000402037c12 */ /* 0x002fc8000f8e3cff */
[----:B------:R-:W-:Y:S01]  /*4c70*/  SHF.L.U32 R3, R3, 0x1f, RZ ;  /* 0x0000001f03037819 */ /* 0x000fe200000006ff */
[----:B------:R-:W-:-:S07]  /*4c80*/  IMAD.U32 R0, RZ, RZ, UR5 ;  /* 0x00000005ff007e24 */ /* 0x000fce000f8e00ff */
.L_x_94:
[----:B-1----:R1:W2:Y:S02]  /*4c90*/  SYNCS.PHASECHK.TRANS64.TRYWAIT P0, [R0+URZ], R3 ;  /* 0x00000003000075a7 */ /* 0x0022a400080011ff */
[----:B--2---:R-:W-:Y:S05]  /*4ca0*/  @!P0 NANOSLEEP.SYNCS 0x989680 ;  /* 0x009896800000895d */ /* 0x004fea0003900000 */
[----:B------:R-:W2:Y:S02]  /*4cb0*/  @!P0 SYNCS.PHASECHK.TRANS64 P0, [R0+URZ], R3 ;  /* 0x00000003000085a7 */ /* 0x000ea400080010ff */
[----:B--2---:R-:W-:Y:S05]  /*4cc0*/  @P0 EXIT ;  /* 0x000000000000094d */ /* 0x004fea0003800000 */
[----:B------:R-:W-:Y:S05]  /*4cd0*/  BRA `(.L_x_94) ;  /* 0xfffffffc00ec7947 */ /* 0x000fea000383ffff */
.L_x_22:
[----:B------:R-:W-:-:S04]  /*4ce0*/  UISETP.NE.AND UP1, UPT, UR42, URZ, UPT ;  /* 0x000000ff2a00728c */ /* 0x000fc8000bf25270 */
[----:B------:R-:W-:-:S09]  /*4cf0*/  UISETP.NE.OR UP1, UPT, UR4, 0x1, UP1 ;  /* 0x000000010400788c */ /* 0x000fd20008f25670 */
[----:B------:R-:W-:Y:S05]  /*4d00*/  BRA.U UP1, `(.L_x_95) ;  /* 0x0000000101b07547 */ /* 0x000fea000b800000 */
[----:B------:R-:W-:Y:S01]  /*4d10*/  UMOV UR4, 0x400 ;  /* 0x0000040000047882 */ /* 0x000fe20000000000 */
[----:B------:R-:W-:Y:S01]  /*4d20*/  HFMA2 R2, -RZ, RZ, 0, 5.9604644775390625e-08 ;  /* 0x00000001ff027431 */ /* 0x000fe200000001ff */
[----:B------:R-:W-:Y:S01]  /*4d30*/  ULEA UR42, UR42, UR4, 0x18 ;  /* 0x000000042a2a7291 */ /* 0x000fe2000f8ec0ff */
[----:B------:R-:W-:Y:S01]  /*4d40*/  ISETP.GE.U32.AND P0, PT, R8, 0x2, PT ;  /* 0x000000020800780c */ /* 0x000fe20003f06070 */
[----:B------:R-:W-:Y:S02]  /*4d50*/  IMAD.MOV.U32 R3, RZ, RZ, RZ ;  /* 0x000000ffff037224 */ /* 0x000fe400078e00ff */
[----:B------:R-:W-:Y:S02]  /*4d60*/  UIADD3 UR6, UPT, UPT, UR42, 0x388, URZ ;  /* 0x000003882a067890 */ /* 0x000fe4000fffe0ff */
[----:B------:R-:W-:Y:S02]  /*4d70*/  UIADD3 UR7, UPT, UPT, UR42, 0x380, URZ ;  /* 0x000003802a077890 */ /* 0x000fe4000fffe0ff */
[----:B------:R-:W-:-:S12]  /*4d80*/  UPRMT UR6, URZ, 0x654, UR6 ;  /* 0x00000654ff067896 */ /* 0x000fd80008000006 */
.L_x_98:
[----:B------:R-:W-:Y:S01]  /*4d90*/  SHF.L.U32 R7, R2, 0x1f, RZ ;  /* 0x0000001f02077819 */ /* 0x000fe200000006ff */
[----:B------:R-:W-:Y:S02]  /*4da0*/  IMAD.U32 R9, RZ, RZ, UR7 ;  /* 0x00000007ff097e24 */ /* 0x000fe4000f8e00ff */
[----:B------:R-:W-:Y:S01]  /*4db0*/  @!P0 IMAD.MOV.U32 R5, RZ, RZ, 0x10 ;  /* 0x00000010ff058424 */ /* 0x000fe200078e00ff */
[----:B------:R-:W2:Y:S02]  /*4dc0*/  SYNCS.PHASECHK.TRANS64.TRYWAIT P1, [UR42+0x388], R7 ;  /* 0x00038807ff0075a7 */ /* 0x000ea4000802112a */
[----:B------:R-:W-:-:S04]  /*4dd0*/  PRMT R9, R8, 0x654, R9 ;  /* 0x0000065408097816 */ /* 0x000fc80000000009 */
[----:B------:R-:W-:Y:S01]  /*4de0*/  SEL R0, R9, R0, !P0 ;  /* 0x0000000009007207 */ /* 0x000fe20004000000 */
[----:B--2---:R-:W-:Y:S06]  /*4df0*/  @!P1 BRA `(.L_x_96) ;  /* 0x0000004c00489947 */ /* 0x004fec0003800000 */
.L_x_256:
[----:B------:R-:W-:Y:S01]  /*4e00*/  UIADD3 UR4, UPT, UPT, UR42, 0x3c0, URZ ;  /* 0x000003c02a047890 */ /* 0x000fe2000fffe0ff */
[----:B------:R3:W-:Y:S01]  /*4e10*/  @!P0 SYNCS.ARRIVE.TRANS64.RED RZ, [R0+URZ], R5 ;  /* 0x0000000500ff89a7 */ /* 0x0007e200080004ff */
[----:B------:R-:W-:Y:S01]  /*4e20*/  UIADD3 UR5, UPT, UPT, UR42, 0x380, URZ ;  /* 0x000003802a057890 */ /* 0x000fe2000fffe0ff */
[----:B------:R-:W-:-:S08]  /*4e30*/  LOP3.LUT R2, R2, 0x1, RZ, 0x3c, !PT ;  /* 0x0000000102027812 */ /* 0x000fd000078e3cff */
[----:B------:R-:W-:Y:S06]  /*4e40*/  UGETNEXTWORKID.BROADCAST [UR4], [UR5] ;  /* 0x00000000040073ca */ /* 0x000fec0008000100 */
[----:B---3--:R-:W-:-:S04]  /*4e50*/  SHF.L.U32 R5, R3, 0x1f, RZ ;  /* 0x0000001f03057819 */ /* 0x008fc800000006ff */
[----:B------:R-:W3:Y:S02]  /*4e60*/  SYNCS.PHASECHK.TRANS64.TRYWAIT P1, [UR42+0x380], R5 ;  /* 0x00038005ff0075a7 */ /* 0x000ee4000802112a */
[----:B---3--:R-:W-:Y:S05]  /*4e70*/  @!P1 BRA `(.L_x_97) ;  /* 0x0000004c00409947 */ /* 0x008fea0003800000 */
.L_x_258:
[----:B--2---:R-:W2:Y:S01]  /*4e80*/  LDS.128 R4, [UR42+0x3c0] ;  /* 0x0003c02aff047984 */ /* 0x004ea20008000c00 */
[----:B------:R-:W-:Y:S01]  /*4e90*/  LOP3.LUT R3, R3, 0x1, RZ, 0x3c, !PT ;  /* 0x0000000103037812 */ /* 0x000fe200078e3cff */
[----:B------:R-:W-:Y:S01]  /*4ea0*/  @!PT LDS RZ, [RZ] ;  /* 0x00000000fffff984 */ /* 0x000fe20000000800 */
[----:B------:R-:W-:Y:S01]  /*4eb0*/  @!PT LDS RZ, [RZ] ;  /* 0x00000000fffff984 */ /* 0x000fe20000000800 */
[----:B------:R-:W-:Y:S01]  /*4ec0*/  @!PT LDS RZ, [RZ] ;  /* 0x00000000fffff984 */ /* 0x000fe20000000800 */
[----:B------:R-:W-:Y:S01]  /*4ed0*/  @!PT LDS RZ, [RZ] ;  /* 0x00000000fffff984 */ /* 0x000fe20000000800 */
[----:B------:R3:W-:Y:S06]  /*4ee0*/  MEMBAR.ALL.CTA ;  /* 0x0000000000007992 */ /* 0x0007ec0000008000 */
[----:B---3--:R-:W3:Y:S02]  /*4ef0*/  FENCE.VIEW.ASYNC.S ;  /* 0x00000000000073c6 */ /* 0x008ee40000000000 */
[----:B---3--:R-:W-:Y:S01]  /*4f00*/  SYNCS.ARRIVE.TRANS64.RED.A1T0 RZ, [UR6], RZ ;  /* 0x000000ffffff79a7 */ /* 0x008fe20008100406 */
[----:B--2---:R-:W-:-:S13]  /*4f10*/  LOP3.LUT P1, RZ, R6, 0x1, RZ, 0xc0, !PT ;  /* 0x0000000106ff7812 */ /* 0x004fda000782c0ff */
[----:B------:R-:W-:Y:S05]  /*4f20*/  @P1 BRA `(.L_x_98) ;  /* 0xfffffffc00981947 */ /* 0x000fea000383ffff */
[----:B------:R-:W-:-:S04]  /*4f30*/  SHF.L.U32 R0, R2, 0x1f, RZ ;  /* 0x0000001f02007819 */ /* 0x000fc800000006ff */
[----:B------:R-:W2:Y:S02]  /*4f40*/  SYNCS.PHASECHK.TRANS64 P0, [UR42+0x388], R0 ;  /* 0x00038800ff0075a7 */ /* 0x000ea4000800102a */
[----:B-12---:R-:W-:Y:S05]  /*4f50*/  @P0 EXIT ;  /* 0x000000000000094d */ /* 0x006fea0003800000 */
[----:B------:R-:W-:-:S07]  /*4f60*/  MOV R0, UR42 ;  /* 0x0000002a00007c02 */ /* 0x000fce0008000f00 */
.L_x_99:
[----:B-1----:R-:W-:-:S04]  /*4f70*/  SHF.L.U32 R3, R2, 0x1f, RZ ;  /* 0x0000001f02037819 */ /* 0x002fc800000006ff */
[----:B------:R1:W2:Y:S03]  /*4f80*/  SYNCS.PHASECHK.TRANS64.TRYWAIT P0, [R0+URZ+0x388], R3 ;  /* 0x00038803000075a7 */ /* 0x0002a600080011ff */
[----:B--2---:R-:W-:Y:S05]  /*4f90*/  @!P0 NANOSLEEP.SYNCS 0x989680 ;  /* 0x009896800000895d */ /* 0x004fea0003900000 */
[----:B------:R-:W2:Y:S02]  /*4fa0*/  @!P0 SYNCS.PHASECHK.TRANS64 P0, [R0+URZ+0x388], R3 ;  /* 0x00038803000085a7 */ /* 0x000ea400080010ff */
[----:B--2---:R-:W-:Y:S05]  /*4fb0*/  @P0 EXIT ;  /* 0x000000000000094d */ /* 0x004fea0003800000 */
[----:B------:R-:W-:Y:S05]  /*4fc0*/  BRA `(.L_x_99) ;  /* 0xfffffffc00e87947 */ /* 0x000fea000383ffff */
.L_x_95:
[----:B------:R-:W-:Y:S05]  /*4fd0*/  BRA.U UP4, `(.L_x_100) ;  /* 0x0000000d04207547 */ /* 0x000fea000b800000 */
[----:B------:R-:W-:Y:S01]  /*4fe0*/  UMOV UR4, 0x40 ;  /* 0x0000004000047882 */ /* 0x000fe20000000000 */
[----:B------:R-:W-:Y:S01]  /*4ff0*/  NOP ;  /* 0x0000000000007918 */ /* 0x000fe20000000000 */
[----:B------:R-:W-:Y:S01]  /*5000*/  ULEA UR4, UR42, UR4, 0x18 ;  /* 0x000000042a047291 */ /* 0x000fe2000f8ec0ff */
[----:B------:R-:W-:Y:S02]  /*5010*/  UMOV UR5, 0x400 ;  /* 0x0000040000057882 */ /* 0x000fe40000000000 */
[----:B------:R-:W-:-:S06]  /*5020*/  ULEA UR42, UR42, UR5, 0x18 ;  /* 0x000000052a2a7291 */ /* 0x000fcc000f8ec0ff */
[----:B------:R-:W2:Y:S02]  /*5030*/  LDS.U8 R2, [UR4+0x1c] ;  /* 0x00001c04ff027984 */ /* 0x000ea40008000000 */
[----:B--2---:R-:W-:-:S13]  /*5040*/  ISETP.NE.AND P0, PT, R2, RZ, PT ;  /* 0x000000ff0200720c */ /* 0x004fda0003f05270 */
[----:B------:R-:W-:Y:S05]  /*5050*/  @P0 BRA `(.L_x_101) ;  /* 0x0000000000580947 */ /* 0x000fea0003800000 */
[----:B------:R-:W-:-:S13]  /*5060*/  ELECT P0, URZ, PT ;  /* 0x0000000000ff782f */ /* 0x000fda0003800000 */
[----:B------:R-:W-:Y:S05]  /*5070*/  @!P0 BRA `(.L_x_102) ;  /* 0x0000000000608947 */ /* 0x000fea0003800000 */
[----:B------:R-:W-:Y:S01]  /*5080*/  UMOV UR5, 0x10 ;  /* 0x0000001000057882 */ /* 0x000fe20000000000 */
[----:B------:R-:W-:Y:S01]  /*5090*/  HFMA2 R2, -RZ, RZ, 0, 5.9604644775390625e-08 ;  /* 0x00000001ff027431 */ /* 0x000fe200000001ff */
[----:B------:R-:W-:-:S03]  /*50a0*/  MOV R3, 0xffff ;  /* 0x0000ffff00037802 */ /* 0x000fc60000000f00 */
[----:B------:R-:W-:Y:S04]  /*50b0*/  DEPBAR.LE SB2, 0x36 ;  /* 0x0000ad800000791a */ /* 0x000fe80000000000 */
[----:B------:R-:W2:Y:S02]  /*50c0*/  UTCATOMSWS.FIND_AND_SET.ALIGN UP0, UR5, UR5 ;  /* 0x00000005000575e3 */ /* 0x000ea40008000800 */
[----:B--2---:R-:W-:Y:S01]  /*50d0*/  MOV R4, UR5 ;  /* 0x0000000500047c02 */ /* 0x004fe20008000f00 */
[----:B------:R-:W-:Y:S06]  /*50e0*/  BRA.U UP0, `(.L_x_103) ;  /* 0x0000000100187547 */ /* 0x000fec000b800000 */
.L_x_104:
[----:B------:R-:W-:Y:S05]  /*50f0*/  NANOSLEEP 0x64 ;  /* 0x000000640000795d */ /* 0x000fea0003800000 */
[----:B------:R-:W-:-:S05]  /*5100*/  UMOV UR5, 0x10 ;  /* 0x0000001000057882 */ /* 0x000fca0000000000 */
[----:B------:R-:W-:Y:S04]  /*5110*/  DEPBAR.LE SB2, 0x36 ;  /* 0x0000ad800000791a */ /* 0x000fe80000000000 */
[----:B------:R-:W2:Y:S02]  /*5120*/  UTCATOMSWS.FIND_AND_SET.ALIGN UP0, UR5, UR5 ;  /* 0x00000005000575e3 */ /* 0x000ea40008000800 */
[----:B--2---:R-:W-:Y:S01]  /*5130*/  MOV R4, UR5 ;  /* 0x0000000500047c02 */ /* 0x004fe20008000f00 */
[----:B------:R-:W-:Y:S05]  /*5140*/  BRA.U !UP0, `(.L_x_104) ;  /* 0xfffffffd08e87547 */ /* 0x000fea000b83ffff */
.L_x_103:
[-C--:B------:R-:W-:Y:S02]  /*5150*/  SHF.L.U32 R3, R3, R4.reuse, RZ ;  /* 0x0000000403037219 */ /* 0x080fe400000006ff */
[----:B------:R-:W-:Y:S01]  /*5160*/  SHF.L.U32 R2, R2, R4, RZ ;  /* 0x0000000402027219 */ /* 0x000fe200000006ff */
[----:B------:R-:W-:Y:S02]  /*5170*/  IMAD.SHL.U32 R4, R4, 0x20, RZ ;  /* 0x0000002004047824 */ /* 0x000fe400078e00ff */
[----:B------:R2:W-:Y:S04]  /*5180*/  ATOMS.OR RZ, [UR4+0x14], R3 ;  /* 0x00001403ffff798c */ /* 0x0005e8000b000004 */
[----:B------:R2:W-:Y:S04]  /*5190*/  ATOMS.OR RZ, [UR4+0x18], R2 ;  /* 0x00001802ffff798c */ /* 0x0005e8000b000004 */
[----:B------:R2:W-:Y:S01]  /*51a0*/  STS [UR42+0x3d0], R4 ;  /* 0x0003d004ff007988 */ /* 0x0005e2000800082a */
[----:B------:R-:W-:Y:S05]  /*51b0*/  BRA `(.L_x_102) ;  /* 0x0000000000107947 */ /* 0x000fea0003800000 */
.L_x_101:
[----:B------:R-:W-:-:S05]  /*51c0*/  MOV R2, 0xffffffff ;  /* 0xffffffff00027802 */ /* 0x000fca0000000f00 */
[----:B------:R2:W-:Y:S02]  /*51d0*/  STS [UR42+0x3d0], R2 ;  /* 0x0003d002ff007988 */ /* 0x0005e4000800082a */
[----:B--2---:R-:W-:Y:S02]  /*51e0*/  MOV R2, 0x5200 ;  /* 0x0000520000027802 */ /* 0x004fe40000000f00 */
[----:B-1---5:R-:W-:Y:S05]  /*51f0*/  CALL.REL.NOINC `($__internal_1_$__cuda_sm10x_tcgen05_guardrail_trap_phase_invalid_during_alloc) ;  /* 0x0000004c00887944 */ /* 0x022fea0003c00000 */
.L_x_102:
[----:B------:R-:W-:Y:S05]  /*5200*/  WARPSYNC.ALL ;  /* 0x0000000000007948 */ /* 0x000fea0003800000 */
[----:B------:R-:W3:Y:S01]  /*5210*/  S2UR UR6, SR_CgaCtaId ;  /* 0x00000000000679c3 */ /* 0x000ee20000008800 */
[----:B------:R-:W-:Y:S01]  /*5220*/  UMOV UR4, 0x400 ;  /* 0x0000040000047882 */ /* 0x000fe20000000000 */
[----:B------:R-:W-:-:S06]  /*5230*/  NOP ;  /* 0x0000000000007918 */ /* 0x000fcc0000000000 */
[----:B------:R-:W-:Y:S06]  /*5240*/  BAR.ARV 0x6, 0xa0 ;  /* 0x0182800000007b1d */ /* 0x000fec0000002000 */
[----:B------:R-:W-:Y:S01]  /*5250*/  LOP3.LUT R0, R0, 0xffff, RZ, 0xc0, !PT ;  /* 0x0000ffff00007812 */ /* 0x000fe200078ec0ff */
[----:B------:R-:W-:Y:S01]  /*5260*/  IMAD.MOV.U32 R9, RZ, RZ, 0x1 ;  /* 0x00000001ff097424 */ /* 0x000fe200078e00ff */
[----:B------:R-:W-:Y:S01]  /*5270*/  UMOV UR15, URZ ;  /* 0x000000ff000f7c82 */ /* 0x000fe20008000000 */
[----:B------:R-:W-:Y:S01]  /*5280*/  IMAD.MOV.U32 R8, RZ, RZ, RZ ;  /* 0x000000ffff087224 */ /* 0x000fe200078e00ff */
[----:B------:R-:W-:Y:S01]  /*5290*/  R2UR UR9, R0 ;  /* 0x00000000000972ca */ /* 0x000fe200000e0000 */
[----:B--2---:R-:W-:Y:S01]  /*52a0*/  IMAD.MOV.U32 R3, RZ, RZ, RZ ;  /* 0x000000ffff037224 */ /* 0x004fe200078e00ff */
[----:B------:R-:W-:Y:S01]  /*52b0*/  UMOV UR14, URZ ;  /* 0x000000ff000e7c82 */ /* 0x000fe20008000000 */
[----:B------:R-:W-:Y:S01]  /*52c0*/  UMOV UR18, 0x0 ;  /* 0x0000000000127882 */ /* 0x000fe20000000000 */
[----:B------:R-:W-:Y:S01]  /*52d0*/  UMOV UR19, 0x4110010 ;  /* 0x0411001000137882 */ /* 0x000fe20000000000 */
[----:B---3--:R-:W-:Y:S01]  /*52e0*/  ULEA UR6, UR6, UR4, 0x18 ;  /* 0x0000000406067291 */ /* 0x008fe2000f8ec0ff */
[----:B------:R-:W2:Y:S03]  /*52f0*/  LDCU.64 UR4, c[0x0][0x388] ;  /* 0x00007100ff0477ac */ /* 0x000ea60008000a00 */
[----:B------:R-:W-:-:S02]  /*5300*/  UIADD3 UR10, UPT, UPT, UR6, 0x2600, URZ ;  /* 0x00002600060a7890 */ /* 0x000fc4000fffe0ff */
[----:B------:R-:W-:-:S03]  /*5310*/  UIADD3 UR17, UPT, UPT, UR6, 0x1d600, URZ ;  /* 0x0001d60006117890 */ /* 0x000fc6000fffe0ff */
[----:B------:R-:W3:Y:S01]  /*5320*/  LDS R2, [UR6+0x3d0] ;  /* 0x0003d006ff027984 */ /* 0x000ee20008000800 */
[----:B------:R-:W-:Y:S02]  /*5330*/  USHF.R.U32.HI UR10, URZ, 0x4, UR10 ;  /* 0x00000004ff0a7899 */ /* 0x000fe4000801160a */
[----:B------:R-:W-:Y:S02]  /*5340*/  USHF.R.U32.HI UR17, URZ, 0x4, UR17 ;  /* 0x00000004ff117899 */ /* 0x000fe40008011611 */
[----:B------:R-:W-:Y:S02]  /*5350*/  ULOP3.LUT UR10, UR10, 0x3fff, URZ, 0xc0, !UPT ;  /* 0x00003fff0a0a7892 */ /* 0x000fe4000f8ec0ff */
[----:B------:R-:W-:Y:S02]  /*5360*/  ULOP3.LUT UR17, UR17, 0x3fff, URZ, 0xc0, !UPT ;  /* 0x00003fff11117892 */ /* 0x000fe4000f8ec0ff */
[----:B------:R-:W-:Y:S02]  /*5370*/  ULOP3.LUT UR10, UR10, 0x10000, URZ, 0xfc, !UPT ;  /* 0x000100000a0a7892 */ /* 0x000fe4000f8efcff */
[----:B--2---:R-:W-:Y:S01]  /*5380*/  UIADD3 UR8, UPT, UPT, UR4, 0x1f, URZ ;  /* 0x0000001f04087890 */ /* 0x004fe2000fffe0ff */
[----:B------:R-:W2:Y:S03]  /*5390*/  LDCU UR4, c[0x0][0x390] ;  /* 0x00007200ff0477ac */ /* 0x000ea60008000800 */
[----:B------:R-:W-:-:S04]  /*53a0*/  USHF.R.S32.HI UR7, URZ, 0x1f, UR8 ;  /* 0x0000001fff077899 */ /* 0x000fc80008011408 */
[----:B------:R-:W-:-:S04]  /*53b0*/  ULEA.HI UR7, UR7, UR8, URZ, 0x5 ;  /* 0x0000000807077291 */ /* 0x000fc8000f8f28ff */
[----:B------:R-:W-:-:S04]  /*53c0*/  USHF.R.S32.HI UR7, URZ, 0x5, UR7 ;  /* 0x00000005ff077899 */ /* 0x000fc80008011407 */
[----:B------:R-:W-:Y:S02]  /*53d0*/  UIMAD UR7, UR7, UR5, URZ ;  /* 0x00000005070772a4 */ /* 0x000fe4000f8e02ff */
[----:B------:R-:W-:Y:S02]  /*53e0*/  UIADD3 UR5, UPT, UPT, UR6, 0x388, URZ ;  /* 0x0000038806057890 */ /* 0x000fe4000fffe0ff */
[----:B--2---:R-:W-:Y:S02]  /*53f0*/  UIMAD UR4, UR7, UR4, URZ ;  /* 0x00000004070472a4 */ /* 0x004fe4000f8e02ff */
[----:B------:R-:W-:Y:S02]  /*5400*/  UPRMT UR5, URZ, 0x654, UR5 ;  /* 0x00000654ff057896 */ /* 0x000fe40008000005 */
[----:B------:R-:W-:Y:S02]  /*5410*/  UIADD3 UR16, UPT, UPT, UR4, -0x1, URZ ;  /* 0xffffffff04107890 */ /* 0x000fe4000fffe0ff */
[----:B------:R-:W-:Y:S01]  /*5420*/  UISETP.GE.AND UP2, UPT, UR4, 0x1, UPT ;  /* 0x000000010400788c */ /* 0x000fe2000bf46270 */
[C---:B---3--:R-:W-:Y:S01]  /*5430*/  VIADD R5, R2.reuse, 0x40 ;  /* 0x0000004002057836 */ /* 0x048fe20000000000 */
[----:B------:R-:W-:-:S04]  /*5440*/  LOP3.LUT R4, R2, 0xffff, RZ, 0xc0, !PT ;  /* 0x0000ffff02047812 */ /* 0x000fc800078ec0ff */
[----:B------:R-:W-:-:S05]  /*5450*/  LOP3.LUT R5, R5, 0xffff, RZ, 0xc0, !PT ;  /* 0x0000ffff05057812 */ /* 0x000fca00078ec0ff */
[----:B------:R2:W-:Y:S02]  /*5460*/  STL.64 [R1], R4 ;  /* 0x0000000401007387 */ /* 0x0005e40000100a00 */
.L_x_111:
[----:B--2---:R-:W-:-:S04]  /*5470*/  SHF.L.U32 R5, R8, 0x1f, RZ ;  /* 0x0000001f08057819 */ /* 0x004fc800000006ff */
[----:B------:R-:W2:Y:S02]  /*5480*/  SYNCS.PHASECHK.TRANS64.TRYWAIT P0, [UR6+0x380], R5 ;  /* 0x00038005ff0075a7 */ /* 0x000ea40008001106 */
[----:B--23--:R-:W-:Y:S05]  /*5490*/  @!P0 BRA `(.L_x_105) ;  /* 0x0000004400d08947 */ /* 0x00cfea0003800000 */
.L_x_260:
[----:B--2---:R-:W2:Y:S01]  /*54a0*/  LDS.128 R4, [UR6+0x3c0] ;  /* 0x0003c006ff047984 */ /* 0x004ea20008000c00 */
[----:B------:R-:W-:Y:S01]  /*54b0*/  ULEA UR8, UR15, UR6, 0x3 ;  /* 0x000000060f087291 */ /* 0x000fe2000f8e18ff */
[----:B------:R-:W-:Y:S01]  /*54c0*/  SHF.L.U32 R0, R9, 0x1f, RZ ;  /* 0x0000001f09007819 */ /* 0x000fe200000006ff */
[----:B------:R-:W-:Y:S01]  /*54d0*/  @!PT LDS RZ, [RZ] ;  /* 0x00000000fffff984 */ /* 0x000fe20000000800 */
[----:B------:R-:W-:Y:S01]  /*54e0*/  @!PT LDS RZ, [RZ] ;  /* 0x00000000fffff984 */ /* 0x000fe20000000800 */
[----:B------:R-:W-:Y:S01]  /*54f0*/  @!PT LDS RZ, [RZ] ;  /* 0x00000000fffff984 */ /* 0x000fe20000000800 */
[----:B------:R-:W-:Y:S01]  /*5500*/  @!PT LDS RZ, [RZ] ;  /* 0x00000000fffff984 */ /* 0x000fe20000000800 */
[----:B------:R3:W-:Y:S06]  /*5510*/  MEMBAR.ALL.CTA ;  /* 0x0000000000007992 */ /* 0x0007ec0000008000 */
[----:B---3--:R-:W3:Y:S02]  /*5520*/  FENCE.VIEW.ASYNC.S ;  /* 0x00000000000073c6 */ /* 0x008ee40000000000 */
[----:B---3--:R-:W-:Y:S01]  /*5530*/  SYNCS.ARRIVE.TRANS64.RED.A1T0 RZ, [UR5], RZ ;  /* 0x000000ffffff79a7 */ /* 0x008fe20008100405 */
[----:B------:R-:W3:Y:S01]  /*5540*/  SYNCS.PHASECHK.TRANS64.TRYWAIT P0, [UR8+0x3a0], R0 ;  /* 0x0003a000ff0075a7 */ /* 0x000ee20008001108 */
[----:B--2---:R-:W-:Y:S01]  /*5550*/  LOP3.LUT P2, RZ, R6, 0x1, RZ, 0xc0, !PT ;  /* 0x0000000106ff7812 */ /* 0x004fe2000784c0ff */
[----:B---3--:R-:W-:-:S12]  /*5560*/  @!P0 BRA `(.L_x_106) ;  /* 0x0000004400b48947 */ /* 0x008fd80003800000 */
.L_x_262:
[----:B------:R-:W-:Y:S05]  /*5570*/  BRA.U !UP2, `(.L_x_107) ;  /* 0x000000010aa87547 */ /* 0x000fea000b800000 */
[----:B--2---:R-:W-:Y:S01]  /*5580*/  IMAD.U32 R0, RZ, RZ, UR15 ;  /* 0x0000000fff007e24 */ /* 0x004fe2000f8e00ff */
[----:B------:R-:W-:-:S04]  /*5590*/  ULEA UR4, UR14, UR6, 0x3 ;  /* 0x000000060e047291 */ /* 0x000fc8000f8e18ff */
[----:B------:R-:W-:Y:S02]  /*55a0*/  LEA R4, R0, R1, 0x2 ;  /* 0x0000000100047211 */ /* 0x000fe400078e10ff */
[----:B------:R-:W-:-:S04]  /*55b0*/  SHF.L.U32 R0, R3, 0x1f, RZ ;  /* 0x0000001f03007819 */ /* 0x000fc800000006ff */
[----:B------:R-:W5:Y:S01]  /*55c0*/  LDL R4, [R4] ;  /* 0x0000000004047983 */ /* 0x000f620000100800 */
[----:B------:R2:W3:Y:S01]  /*55d0*/  SYNCS.PHASECHK.TRANS64.TRYWAIT P1, [UR4], R0 ;  /* 0x00000000ff0075a7 */ /* 0x0004e20008021104 */
[----:B------:R-:W-:Y:S01]  /*55e0*/  UPLOP3.LUT UP3, UPT, UPT, UPT, UPT, 0x40, 0x4 ;  /* 0x000000000004789c */ /* 0x000fe20003f6e870 */
[----:B------:R-:W-:Y:S01]  /*55f0*/  UMOV UR13, UR16 ;  /* 0x00000010000d7c82 */ /* 0x000fe20008000000 */
[----:B------:R-:W-:-:S09]  /*5600*/  UMOV UR12, UR14 ;  /* 0x0000000e000c7c82 */ /* 0x000fd20008000000 */
.L_x_110:
[----:B------:R-:W-:Y:S01]  /*5610*/  ULEA UR7, UR12, UR6, 0x3 ;  /* 0x000000060c077291 */ /* 0x000fe2000f8e18ff */
[----:B--234-:R-:W-:Y:S11]  /*5620*/  @P1 BRA `(.L_x_108) ;  /* 0x00000000000c1947 */ /* 0x01cff60003800000 */
[----:B------:R-:W-:Y:S04]  /*5630*/  SHF.L.U32 R5, R3, 0x1f, RZ ;  /* 0x0000001f03057819 */ /* 0x000fe800000006ff */
[----:B------:R-:W3:Y:S02]  /*5640*/  SYNCS.PHASECHK.TRANS64.TRYWAIT P0, [UR7], R5 ;  /* 0x00000005ff0075a7 */ /* 0x000ee40008001107 */
[----:B---3--:R-:W-:Y:S05]  /*5650*/  @!P0 BRA `(.L_x_109) ;  /* 0x0000004400908947 */ /* 0x008fea0003800000 */
.L_x_108:
[----:B------:R-:W-:Y:S01]  /*5660*/  UISETP.NE.AND UP0, UPT, UR13, URZ, UPT ;  /* 0x000000ff0d00728c */ /* 0x000fe2000bf05270 */
[----:B------:R-:W-:Y:S01]  /*5670*/  PLOP3.LUT P1, PT, PT, PT, PT, 0x80, 0x8 ;  /* 0x000000000008781c */ /* 0x000fe20003f2f070 */
[----:B------:R-:W-:Y:S02]  /*5680*/  UIADD3 UR14, UPT, UPT, UR12, 0x1, URZ ;  /* 0x000000010c0e7890 */ /* 0x000fe4000fffe0ff */
[----:B------:R-:W-:Y:S02]  /*5690*/  UIADD3 UR24, UPT, UPT, UR7, 0x1b0, URZ ;  /* 0x000001b007187890 */ /* 0x000fe4000fffe0ff */
[----:B------:R-:W-:Y:S01]  /*56a0*/  UISETP.NE.AND UP1, UPT, UR14, 0x36, UPT ;  /* 0x000000360e00788c */ /* 0x000fe2000bf25270 */
[----:B------:R-:W-:Y:S01]  /*56b0*/  PLOP3.LUT P0, PT, PT, PT, UP0, 0x80, 0x8 ;  /* 0x000000000008781c */ /* 0x000fe20003f0f008 */
[----:B------:R-:W-:Y:S02]  /*56c0*/  UIADD3 UR7, UPT, UPT, UR13, 0x1, URZ ;  /* 0x000000010d077890 */ /* 0x000fe4000fffe0ff */
[----:B------:R-:W-:Y:S02]  /*56d0*/  USEL UR11, URZ, 0x1, UP1 ;  /* 0x00000001ff0b7887 */ /* 0x000fe40008800000 */
[----:B------:R-:W-:Y:S02]  /*56e0*/  USEL UR14, UR14, URZ, UP1 ;  /* 0x000000ff0e0e7287 */ /* 0x000fe40008800000 */
[----:B------:R-:W-:Y:S02]  /*56f0*/  UIADD3 UR13, UPT, UPT, UR13, -0x1, URZ ;  /* 0xffffffff0d0d7890 */ /* 0x000fe4000fffe0ff */
[----:B------:R-:W-:Y:S01]  /*5700*/  @UP0 ULEA UR4, UR14, UR6, 0x3 ;  /* 0x000000060e040291 */ /* 0x000fe2000f8e18ff */
[----:B------:R-:W-:Y:S01]  /*5710*/  LOP3.LUT R3, R3, UR11, RZ, 0x3c, !PT ;  /* 0x0000000b03037c12 */ /* 0x000fe2000f8e3cff */
[----:B------:R-:W-:Y:S01]  /*5720*/  USHF.L.U32 UR11, UR12, 0x7, URZ ;  /* 0x000000070c0b7899 */ /* 0x000fe200080006ff */
[----:B------:R-:W-:Y:S02]  /*5730*/  UMOV UR21, 0x80004020 ;  /* 0x8000402000157882 */ /* 0x000fe40000000000 */
[----:B--2---:R-:W-:Y:S01]  /*5740*/  @P0 SHF.L.U32 R0, R3, 0x1f, RZ ;  /* 0x0000001f03000819 */ /* 0x004fe200000006ff */
[----:B------:R-:W-:Y:S02]  /*5750*/  UIADD3 UR20, UPT, UPT, UR17, UR11, URZ ;  /* 0x0000000b11147290 */ /* 0x000fe4000fffe0ff */
[----:B------:R-:W-:Y:S01]  /*5760*/  UIADD3 UR22, UPT, UPT, UR11, UR10, URZ ;  /* 0x0000000a0b167290 */ /* 0x000fe2000fffe0ff */
[----:B------:R4:W2:Y:S01]  /*5770*/  @P0 SYNCS.PHASECHK.TRANS64.TRYWAIT P1, [UR4], R0 ;  /* 0x00000000ff0005a7 */ /* 0x0008a20008021104 */
[----:B------:R-:W-:Y:S11]  /*5780*/  ELECT P0, URZ, PT ;  /* 0x0000000000ff782f */ /* 0x000ff60003800000 */
[----:B------:R-:W-:Y:S02]  /*5790*/  @!UPT UIADD3 URZ, UPT, UPT, URZ, URZ, URZ ;  /* 0x000000fffffff290 */ /* 0x000fe4000fffe0ff */
[----:B-----5:R-:W-:Y:S01]  /*57a0*/  @P0 R2UR.BROADCAST UR4, R4 ;  /* 0x00000000040402ca */ /* 0x020fe200008e0000 */
[----:B------:R-:W-:Y:S01]  /*57b0*/  UISETP.GT.U32.AND UP0, UPT, UR7, 0x1, UPT ;  /* 0x000000010700788c */ /* 0x000fe2000bf04070 */
[----:B------:R-:W-:Y:S01]  /*57c0*/  UMOV UR23, 0xc0004010 ;  /* 0xc000401000177882 */ /* 0x000fe20000000000 */
[----:B------:R-:W-:Y:S10]  /*57d0*/  UMOV UR12, UR14 ;  /* 0x0000000e000c7c82 */ /* 0x000ff40008000000 */
[----:B------:R4:W-:Y:S01]  /*57e0*/  UTCQMMA gdesc[UR22], gdesc[UR20], tmem[UR4], tmem[UR18], idesc[UR19], UP3 ;  /* 0x00ff1214160075ea */ /* 0x0009e20009800304 */
[----:B------:R-:W-:Y:S01]  /*57f0*/  UPLOP3.LUT UP3, UPT, UPT, UPT, UPT, 0x80, 0x8 ;  /* 0x000000000008789c */ /* 0x000fe20003f6f070 */
[----:B------:R4:W-:Y:S01]  /*5800*/  UTCBAR.MULTICAST [UR24], URZ, UR9 ;  /* 0x000000ff180073e9 */ /* 0x0009e20008000809 */
[----:B------:R-:W-:Y:S09]  /*5810*/  BRA.U UP0, `(.L_x_110) ;  /* 0xfffffffd007c7547 */ /* 0x000ff2000b83ffff */
.L_x_107:
[----:B------:R-:W-:Y:S01]  /*5820*/  UIADD3 UR15, UPT, UPT, UR15, 0x1, URZ ;  /* 0x000000010f0f7890 */ /* 0x000fe2000fffe0ff */
[----:B------:R-:W-:Y:S01]  /*5830*/  LOP3.LUT R8, R8, 0x1, RZ, 0x3c, !PT ;  /* 0x0000000108087812 */ /* 0x000fe200078e3cff */
[----:B------:R-:W-:Y:S02]  /*5840*/  UIADD3 UR8, UPT, UPT, UR8, 0x390, URZ ;  /* 0x0000039008087890 */ /* 0x000fe4000fffe0ff */
[----:B------:R-:W-:-:S04]  /*5850*/  UISETP.NE.AND UP0, UPT, UR15, 0x2, UPT ;  /* 0x000000020f00788c */ /* 0x000fc8000bf05270 */
[----:B----4-:R-:W-:Y:S02]  /*5860*/  USEL UR4, URZ, 0x1, UP0 ;  /* 0x00000001ff047887 */ /* 0x010fe40008000000 */
[----:B------:R-:W-:Y:S01]  /*5870*/  USEL UR15, UR15, URZ, UP0 ;  /* 0x000000ff0f0f7287 */ /* 0x000fe20008000000 */
[----:B------:R3:W-:Y:S03]  /*5880*/  UTCBAR [UR8], URZ ;  /* 0x000000ff080073e9 */ /* 0x0007e600080000ff */
[----:B------:R-:W-:Y:S01]  /*5890*/  LOP3.LUT R9, R9, UR4, RZ, 0x3c, !PT ;  /* 0x0000000409097c12 */ /* 0x000fe2000f8e3cff */
[----:B------:R-:W-:Y:S07]  /*58a0*/  @P2 BRA `(.L_x_111) ;  /* 0xfffffff800f02947 */ /* 0x000fee000383ffff */
[----:B------:R-:W4:Y:S01]  /*58b0*/  S2UR UR4, SR_CgaCtaId ;  /* 0x00000000000479c3 */ /* 0x000f220000008800 */
[----:B------:R-:W-:Y:S01]  /*58c0*/  ELECT P0, URZ, PT ;  /* 0x0000000000ff782f */ /* 0x000fe20003800000 */
[----:B--2---:R-:W-:Y:S01]  /*58d0*/  IMAD.MOV.U32 R0, RZ, RZ, 0x1 ;  /* 0x00000001ff007424 */ /* 0x004fe200078e00ff */
[----:B------:R-:W-:Y:S01]  /*58e0*/  UIADD3 UR6, UPT, UPT, UR6, 0x3a0, URZ ;  /* 0x000003a006067890 */ /* 0x000fe2000fffe0ff */
[----:B------:R-:W-:Y:S01]  /*58f0*/  SHF.L.U32 R3, R9, 0x1f, RZ ;  /* 0x0000001f09037819 */ /* 0x000fe200000006ff */
[----:B------:R-:W-:-:S03]  /*5900*/  UMOV UR5, 0x40 ;  /* 0x0000004000057882 */ /* 0x000fc60000000000 */
[----:B------:R-:W-:Y:S01]  /*5910*/  UVIRTCOUNT.DEALLOC.SMPOOL 0x80 ;  /* 0x000000800000784c */ /* 0x000fe20000000000 */
[----:B----4-:R-:W-:Y:S02]  /*5920*/  ULEA UR4, UR4, UR5, 0x18 ;  /* 0x0000000504047291 */ /* 0x010fe4000f8ec0ff */
[----:B------:R-:W-:-:S07]  /*5930*/  ULEA UR5, UR15, UR6, 0x3 ;  /* 0x000000060f057291 */ /* 0x000fce000f8e18ff */
[----:B------:R2:W-:Y:S02]  /*5940*/  @P0 STS.U8 [UR4+0x1c], R0 ;  /* 0x00001c00ff000988 */ /* 0x0005e40008000004 */
[----:B------:R-:W4:Y:S02]  /*5950*/  SYNCS.PHASECHK.TRANS64.TRYWAIT P0, [UR5], R3 ;  /* 0x00000003ff0075a7 */ /* 0x000f240008001105 */
[----:B--2-4-:R-:W-:Y:S05]  /*5960*/  @!P0 BRA `(.L_x_112) ;  /* 0x0000004000e48947 */ /* 0x014fea0003800000 */
.L_x_265:
[----:B------:R-:W-:-:S04]  /*5970*/  UIADD3 UR7, UPT, UPT, UR15, 0x1, URZ ;  /* 0x000000010f077890 */ /* 0x000fc8000fffe0ff */
[----:B------:R-:W-:-:S04]  /*5980*/  UISETP.NE.AND UP0, UPT, UR7, 0x2, UPT ;  /* 0x000000020700788c */ /* 0x000fc8000bf05270 */
[----:B------:R-:W-:Y:S02]  /*5990*/  USEL UR5, URZ, 0x1, UP0 ;  /* 0x00000001ff057887 */ /* 0x000fe40008000000 */
[----:B------:R-:W-:-:S04]  /*59a0*/  USEL UR7, UR7, URZ, UP0 ;  /* 0x000000ff07077287 */ /* 0x000fc80008000000 */
[----:B------:R-:W-:Y:S01]  /*59b0*/  ULEA UR7, UR7, UR6, 0x3 ;  /* 0x0000000607077291 */ /* 0x000fe2000f8e18ff */
[----:B--2---:R-:W-:-:S04]  /*59c0*/  LOP3.LUT R3, R9, UR5, RZ, 0x3c, !PT ;  /* 0x0000000509037c12 */ /* 0x004fc8000f8e3cff */
[----:B------:R-:W-:-:S04]  /*59d0*/  SHF.L.U32 R3, R3, 0x1f, RZ ;  /* 0x0000001f03037819 */ /* 0x000fc800000006ff */
[----:B------:R-:W2:Y:S02]  /*59e0*/  SYNCS.PHASECHK.TRANS64.TRYWAIT P0, [UR7], R3 ;  /* 0x00000003ff0075a7 */ /* 0x000ea40008001107 */
[----:B--2---:R-:W-:Y:S05]  /*59f0*/  @!P0 BRA `(.L_x_113) ;  /* 0x0000004000d88947 */ /* 0x004fea0003800000 */
.L_x_267:
[----:B------:R-:W-:Y:S01]  /*5a00*/  NOP ;  /* 0x0000000000007918 */ /* 0x000fe20000000000 */
[----:B--2---:R-:W2:Y:S01]  /*5a10*/  LDS R0, [UR4+0x14] ;  /* 0x00001404ff007984 */ /* 0x004ea20008000800 */
[----:B------:R-:W-:Y:S01]  /*5a20*/  LOP3.LUT R2, R2, 0xffff, RZ, 0xc0, !PT ;  /* 0x0000ffff02027812 */ /* 0x000fe200078ec0ff */
[----:B------:R-:W-:Y:S02]  /*5a30*/  IMAD.MOV.U32 R3, RZ, RZ, 0xffff ;  /* 0x0000ffffff037424 */ /* 0x000fe400078e00ff */
[----:B------:R-:W-:Y:S01]  /*5a40*/  IMAD.MOV.U32 R5, RZ, RZ, 0x1 ;  /* 0x00000001ff057424 */ /* 0x000fe200078e00ff */
[----:B------:R-:W-:-:S04]  /*5a50*/  SHF.R.U32.HI R2, RZ, 0x5, R2 ;  /* 0x00000005ff027819 */ /* 0x000fc80000011602 */
[-C--:B------:R-:W-:Y:S02]  /*5a60*/  SHF.L.U32 R3, R3, R2.reuse, RZ ;  /* 0x0000000203037219 */ /* 0x080fe400000006ff */
[----:B------:R-:W-:Y:S02]  /*5a70*/  SHF.L.U32 R5, R5, R2, RZ ;  /* 0x0000000205057219 */ /* 0x000fe400000006ff */
[----:B--2---:R-:W-:-:S04]  /*5a80*/  LOP3.LUT R0, R0, R3, RZ, 0xc0, !PT ;  /* 0x0000000300007212 */ /* 0x004fc800078ec0ff */
[----:B------:R-:W-:-:S13]  /*5a90*/  ISETP.NE.AND P0, PT, R0, R3, PT ;  /* 0x000000030000720c */ /* 0x000fda0003f05270 */
[----:B------:R-:W-:Y:S05]  /*5aa0*/  @P0 BRA `(.L_x_114) ;  /* 0x00000000005c0947 */ /* 0x000fea0003800000 */
[----:B------:R-:W2:Y:S02]  /*5ab0*/  LDS R0, [UR4+0x18] ;  /* 0x00001804ff007984 */ /* 0x000ea40008000800 */
[----:B--2---:R-:W-:-:S04]  /*5ac0*/  LOP3.LUT R0, R0, R5, RZ, 0xc0, !PT ;  /* 0x0000000500007212 */ /* 0x004fc800078ec0ff */
[----:B------:R-:W-:-:S13]  /*5ad0*/  ISETP.NE.AND P0, PT, R0, R5, PT ;  /* 0x000000050000720c */ /* 0x000fda0003f05270 */
[----:B------:R-:W-:Y:S05]  /*5ae0*/  @P0 BRA `(.L_x_115) ;  /* 0x0000000000400947 */ /* 0x000fea0003800000 */
[----:B---3--:R-:W-:Y:S01]  /*5af0*/  R2UR UR8, R3 ;  /* 0x00000000030872ca */ /* 0x008fe200000e0000 */
[----:B------:R-:W2:Y:S01]  /*5b00*/  S2R R2, SR_LANEID ;  /* 0x0000000000027919 */ /* 0x000ea20000000000 */
[----:B------:R-:W-:Y:S01]  /*5b10*/  LOP3.LUT R5, RZ, R5, RZ, 0x33, !PT ;  /* 0x00000005ff057212 */ /* 0x000fe200078e33ff */
[----:B------:R-:W-:Y:S02]  /*5b20*/  VOTEU.ANY UR7, UPT, PT ;  /* 0x0000000000077886 */ /* 0x000fe400038e0100 */
[----:B------:R-:W-:Y:S01]  /*5b30*/  UFLO.U32 UR7, UR7 ;  /* 0x00000007000772bd */ /* 0x000fe200080e0000 */
[----:B------:R-:W3:Y:S07]  /*5b40*/  REDUX UR5, R5 ;  /* 0x00000000050573c4 */ /* 0x000eee0000000000 */
[----:B------:R-:W-:-:S06]  /*5b50*/  ULOP3.LUT UR8, URZ, UR8, URZ, 0x33, !UPT ;  /* 0x00000008ff087292 */ /* 0x000fcc000f8e33ff */
[----:B------:R-:W-:-:S04]  /*5b60*/  IMAD.U32 R0, RZ, RZ, UR8 ;  /* 0x00000008ff007e24 */ /* 0x000fc8000f8e00ff */
[----:B------:R-:W4:Y:S02]  /*5b70*/  REDUX UR6, R0 ;  /* 0x00000000000673c4 */ /* 0x000f240000000000 */
[----:B------:R1:W-:Y:S01]  /*5b80*/  UTCATOMSWS.AND URZ, UR8 ;  /* 0x0000000800ff79e3 */ /* 0x0003e20008000000 */
[----:B--2---:R-:W-:Y:S01]  /*5b90*/  ISETP.EQ.U32.AND P0, PT, R2, UR7, PT ;  /* 0x0000000702007c0c */ /* 0x004fe2000bf02070 */
[----:B---3--:R-:W-:Y:S02]  /*5ba0*/  IMAD.U32 R2, RZ, RZ, UR5 ;  /* 0x00000005ff027e24 */ /* 0x008fe4000f8e00ff */
[----:B----4-:R-:W-:-:S10]  /*5bb0*/  IMAD.U32 R3, RZ, RZ, UR6 ;  /* 0x00000006ff037e24 */ /* 0x010fd4000f8e00ff */
[----:B------:R2:W-:Y:S04]  /*5bc0*/  @P0 ATOMS.AND RZ, [UR4+0x14], R3 ;  /* 0x00001403ffff098c */ /* 0x0005e8000a800004 */
[----:B------:R2:W-:Y:S01]  /*5bd0*/  @P0 ATOMS.AND RZ, [UR4+0x18], R2 ;  /* 0x00001802ffff098c */ /* 0x0005e2000a800004 */
[----:B-1----:R-:W-:Y:S05]  /*5be0*/  BRA `(.L_x_116) ;  /* 0x0000000000147947 */ /* 0x002fea0003800000 */
.L_x_115:
[----:B------:R-:W-:Y:S02]  /*5bf0*/  MOV R2, 0x5c10 ;  /* 0x00005c1000027802 */ /* 0x000fe40000000f00 */
[----:B-1-3-5:R-:W-:Y:S05]  /*5c00*/  CALL.REL.NOINC `($__internal_0_$__cuda_sm10x_tcgen05_guardrail_trap_col_being_dealloced_not_returned_by_alloc) ;  /* 0x0000004000f87944 */ /* 0x02afea0003c00000 */
[----:B------:R-:W-:Y:S05]  /*5c10*/  BRA `(.L_x_116) ;  /* 0x0000000000087947 */ /* 0x000fea0003800000 */
.L_x_114:
[----:B------:R-:W-:Y:S02]  /*5c20*/  MOV R2, 0x5c40 ;  /* 0x00005c4000027802 */ /* 0x000fe40000000f00 */
[----:B-1-3-5:R-:W-:Y:S05]  /*5c30*/  CALL.REL.NOINC `($__internal_2_$__cuda_sm10x_tcgen05_guardrail_trap_unallocated_columns_being_dealloced) ;  /* 0x0000004400047944 */ /* 0x02afea0003c00000 */
.L_x_116:
[----:B------:R-:W-:Y:S01]  /*5c40*/  NOP ;  /* 0x0000000000007918 */ /* 0x000fe20000000000 */
[----:B------:R-:W-:Y:S05]  /*5c50*/  EXIT ;  /* 0x000000000000794d */ /* 0x000fea0003800000 */
.L_x_100:
[----:B------:R-:W-:-:S09]  /*5c60*/  UISETP.NE.OR UP6, UPT, UR4, 0x3, !UP6 ;  /* 0x000000030400788c */ /* 0x000fd2000f7c5670 */
[----:B------:R-:W-:Y:S05]  /*5c70*/  BRA.U UP6, `(.L_x_117) ;  /* 0x0000000906ec7547 */ /* 0x000fea000b800000 */
[----:B------:R-:W2:Y:S01]  /*5c80*/  LDC R0, c[0x0][0xb30] ;  /* 0x0002cc00ff007b82 */ /* 0x000ea20000000800 */
[----:B------:R-:W3:Y:S01]  /*5c90*/  LDCU.64 UR4, c[0x0][0x888] ;  /* 0x00011100ff0477ac */ /* 0x000ee20008000a00 */
[----:B------:R-:W-:Y:S02]  /*5ca0*/  HFMA2 R27, -RZ, RZ, 0, 0 ;  /* 0x00000000ff1b7431 */ /* 0x000fe400000001ff */
[----:B------:R-:W-:Y:S01]  /*5cb0*/  IMAD.MOV.U32 R28, RZ, RZ, 0x1 ;  /* 0x00000001ff1c7424 */ /* 0x000fe200078e00ff */
[----:B------:R-:W4:Y:S01]  /*5cc0*/  LDCU.64 UR14, c[0x0][0x890] ;  /* 0x00011200ff0e77ac */ /* 0x000f220008000a00 */
[----:B------:R-:W-:Y:S02]  /*5cd0*/  IMAD.MOV.U32 R25, RZ, RZ, 0x1000 ;  /* 0x00001000ff197424 */ /* 0x000fe400078e00ff */
[----:B------:R-:W1:Y:S01]  /*5ce0*/  LDC R19, c[0x0][0x370] ;  /* 0x0000dc00ff137b82 */ /* 0x000e620000000800 */
[----:B------:R-:W-:Y:S01]  /*5cf0*/  UMOV UR16, 0x400 ;  /* 0x0000040000107882 */ /* 0x000fe20000000000 */
[----:B------:R-:W-:-:S02]  /*5d00*/  USEL UR17, URZ, 0x1, UP5 ;  /* 0x00000001ff117887 */ /* 0x000fc4000a800000 */
[----:B------:R-:W-:Y:S02]  /*5d10*/  ULEA UR16, UR42, UR16, 0x18 ;  /* 0x000000102a107291 */ /* 0x000fe4000f8ec0ff */
[----:B------:R-:W-:Y:S02]  /*5d20*/  UPLOP3.LUT UP2, UPT, UPT, UPT, UPT, 0x40, 0x4 ;  /* 0x000000000004789c */ /* 0x000fe40003f4e870 */
[----:B------:R-:W1:Y:S01]  /*5d30*/  LDC R2, c[0x0][0xb0c] ;  /* 0x0002c300ff027b82 */ /* 0x000e620000000800 */
[----:B------:R-:W-:Y:S02]  /*5d40*/  UIADD3 UR18, UPT, UPT, UR16, 0x388, URZ ;  /* 0x0000038810127890 */ /* 0x000fe4000fffe0ff */
[----:B---3--:R-:W-:Y:S02]  /*5d50*/  UISETP.NE.U32.AND UP1, UPT, UR4, URZ, UPT ;  /* 0x000000ff0400728c */ /* 0x008fe4000bf25070 */
[----:B------:R-:W-:Y:S02]  /*5d60*/  UIADD3 UR4, UPT, UPT, UR16, 0x360, URZ ;  /* 0x0000036010047890 */ /* 0x000fe4000fffe0ff */
[----:B----4-:R-:W-:Y:S01]  /*5d70*/  UISETP.NE.U32.AND UP4, UPT, UR14, URZ, UPT ;  /* 0x000000ff0e00728c */ /* 0x010fe2000bf85070 */
[----:B------:R-:W3:Y:S01]  /*5d80*/  LDC R18, c[0x0][0xb20] ;  /* 0x0002c800ff127b82 */ /* 0x000ee20000000800 */
[----:B--2---:R-:W-:Y:S01]  /*5d90*/  ISETP.NE.AND P1, PT, R0, 0x1, PT ;  /* 0x000000010000780c */ /* 0x004fe20003f25270 */
[----:B------:R-:W-:-:S02]  /*5da0*/  UISETP.NE.AND.EX UP1, UPT, UR5, URZ, UPT, UP1 ;  /* 0x000000ff0500728c */ /* 0x000fc4000bf25310 */
[----:B------:R-:W-:Y:S02]  /*5db0*/  UPRMT UR42, UR42, 0x654, UR4 ;  /* 0x000006542a2a7896 */ /* 0x000fe40008000004 */
[----:B------:R-:W-:Y:S02]  /*5dc0*/  UPRMT UR18, URZ, 0x654, UR18 ;  /* 0x00000654ff127896 */ /* 0x000fe40008000012 */
[----:B------:R-:W2:Y:S01]  /*5dd0*/  LDC.64 R30, c[0x0][0x348] ;  /* 0x0000d200ff1e7b82 */ /* 0x000ea20000000a00 */
[----:B------:R-:W-:-:S07]  /*5de0*/  UISETP.NE.AND.EX UP4, UPT, UR15, URZ, UPT, UP4 ;  /* 0x000000ff0f00728c */ /* 0x000fce000bf85340 */
[----:B------:R-:W4:Y:S08]  /*5df0*/  LDC.64 R16, c[0x0][0xb10] ;  /* 0x0002c400ff107b82 */ /* 0x000f300000000a00 */
[----:B------:R-:W1:Y:S08]  /*5e00*/  LDC.64 R6, c[0x0][0xb18] ;  /* 0x0002c600ff067b82 */ /* 0x000e700000000a00 */
[----:B------:R-:W1:Y:S08]  /*5e10*/  LDC.64 R4, c[0x0][0xb28] ;  /* 0x0002ca00ff047b82 */ /* 0x000e700000000a00 */
[----:B---3--:R-:W1:Y:S02]  /*5e20*/  LDC R24, c[0x0][0x374] ;  /* 0x0000dd00ff187b82 */ /* 0x008e640000000800 */
.L_x_125:
[----:B------:R-:W-:Y:S04]  /*5e30*/  SHF.L.U32 R3, R27, 0x1f, RZ ;  /* 0x0000001f1b037819 */ /* 0x000fe800000006ff */
[----:B---3--:R-:W3:Y:S02]  /*5e40*/  SYNCS.PHASECHK.TRANS64.TRYWAIT P0, [UR16+0x380], R3 ;  /* 0x00038003ff0075a7 */ /* 0x008ee40008001110 */
[----:B---3--:R-:W-:Y:S05]  /*5e50*/  @!P0 BRA `(.L_x_118) ;  /* 0x0000003c00d88947 */ /* 0x008fea0003800000 */
.L_x_269:
[----:B-1----:R-:W-:Y:S01]  /*5e60*/  ISETP.GE.AND P0, PT, R40, 0x1, PT ;  /* 0x000000012800780c */ /* 0x002fe20003f06270 */
[----:B------:R-:W1:Y:S01]  /*5e70*/  LDS.128 R20, [UR16+0x3c0] ;  /* 0x0003c010ff147984 */ /* 0x000e620008000c00 */
[----:B------:R-:W-:Y:S02]  /*5e80*/  ISETP.NE.U32.AND P4, PT, RZ, UR14, PT ;  /* 0x0000000eff007c0c */ /* 0x000fe4000bf85070 */
[----:B------:R-:W-:Y:S01]  /*5e90*/  SHF.L.U32 R26, R28, 0x1f, RZ ;  /* 0x0000001f1c1a7819 */ /* 0x000fe200000006ff */
[----:B------:R-:W-:Y:S01]  /*5ea0*/  @!PT LDS RZ, [RZ] ;  /* 0x00000000fffff984 */ /* 0x000fe20000000800 */
[----:B------:R-:W-:Y:S01]  /*5eb0*/  @!PT LDS RZ, [RZ] ;  /* 0x00000000fffff984 */ /* 0x000fe20000000800 */
[----:B------:R-:W-:Y:S01]  /*5ec0*/  @!PT LDS RZ, [RZ] ;  /* 0x00000000fffff984 */ /* 0x000fe20000000800 */
[----:B------:R-:W-:Y:S01]  /*5ed0*/  @!PT LDS RZ, [RZ] ;  /* 0x00000000fffff984 */ /* 0x000fe20000000800 */
[----:B------:R2:W-:Y:S06]  /*5ee0*/  MEMBAR.ALL.CTA ;  /* 0x0000000000007992 */ /* 0x0005ec0000008000 */
[----:B--2---:R-:W2:Y:S01]  /*5ef0*/  FENCE.VIEW.ASYNC.S ;  /* 0x00000000000073c6 */ /* 0x004ea20000000000 */
[----:B------:R-:W-:Y:S01]  /*5f00*/  ISETP.NE.AND.EX P4, PT, RZ, UR15, PT, P4 ;  /* 0x0000000fff007c0c */ /* 0x000fe2000bf85340 */
[----:B--2---:R-:W-:Y:S01]  /*5f10*/  SYNCS.ARRIVE.TRANS64.RED.A1T0 RZ, [UR18], RZ ;  /* 0x000000ffffff79a7 */ /* 0x004fe20008100412 */
[----:B-1----:R-:W-:Y:S11]  /*5f20*/  LOP3.LUT P3, RZ, R22, 0x1, RZ, 0xc0, !PT ;  /* 0x0000000116ff7812 */ /* 0x002ff6000786c0ff */
[----:B------:R-:W-:Y:S02]  /*5f30*/  @!UPT UIADD3 URZ, UPT, UPT, URZ, URZ, URZ ;  /* 0x000000fffffff290 */ /* 0x000fe4000fffe0ff */
[----:B------:R-:W-:Y:S02]  /*5f40*/  @P3 MOV R13, R20 ;  /* 0x00000014000d3202 */ /* 0x000fe40000000f00 */
[----:B------:R-:W-:Y:S01]  /*5f50*/  @P3 LOP3.LUT R8, R21, 0xffff, RZ, 0xc0, !PT ;  /* 0x0000ffff15083812 */ /* 0x000fe200078ec0ff */
[----:B------:R-:W-:Y:S06]  /*5f60*/  @!P0 BRA `(.L_x_119) ;  /* 0x0000000000a48947 */ /* 0x000fec0003800000 */
[----:B------:R-:W-:Y:S01]  /*5f70*/  IMAD.HI.U32 R29, R24, R7, RZ ;  /* 0x00000007181d7227 */ /* 0x000fe200078e00ff */
[----:B------:R-:W-:Y:S02]  /*5f80*/  ISETP.NE.AND P0, PT, R6, 0x1, PT ;  /* 0x000000010600780c */ /* 0x000fe40003f05270 */
[----:B------:R-:W-:Y:S01]  /*5f90*/  ISETP.NE.AND P2, PT, R40, 0x1, PT ;  /* 0x000000012800780c */ /* 0x000fe20003f45270 */
[----:B----4-:R-:W-:Y:S01]  /*5fa0*/  IMAD.HI.U32 R32, R19, R16, RZ ;  /* 0x0000001013207227 */ /* 0x010fe200078e00ff */
[----:B------:R-:W-:Y:S02]  /*5fb0*/  SHF.R.U32.HI R29, RZ, R18, R29 ;  /* 0x00000012ff1d7219 */ /* 0x000fe4000001161d */
[----:B------:R-:W-:Y:S01]  /*5fc0*/  ISETP.NE.AND P5, PT, R2, 0x1, PT ;  /* 0x000000010200780c */ /* 0x000fe20003fa5270 */
[----:B------:R-:W-:Y:S01]  /*5fd0*/  IMAD.HI.U32 R34, R13, R16, RZ ;  /* 0x000000100d227227 */ /* 0x000fe200078e00ff */
[----:B------:R-:W-:Y:S02]  /*5fe0*/  SHF.R.U32.HI R32, RZ, R17, R32 ;  /* 0x00000011ff207219 */ /* 0x000fe40000011620 */
[----:B---3--:R-:W-:Y:S01]  /*5ff0*/  SEL R3, R24, R29, !P0 ;  /* 0x0000001d18037207 */ /* 0x008fe20004000000 */
[C---:B------:R-:W-:Y:S01]  /*6000*/  IMAD.HI.U32 R29, R8.reuse, R7, RZ ;  /* 0x00000007081d7227 */ /* 0x040fe200078e00ff */
[----:B------:R-:W-:Y:S02]  /*6010*/  SEL R11, R19, R32, !P5 ;  /* 0x00000020130b7207 */ /* 0x000fe40006800000 */
[----:B------:R-:W-:Y:S01]  /*6020*/  SHF.R.U32.HI R34, RZ, R17, R34 ;  /* 0x00000011ff227219 */ /* 0x000fe20000011622 */
[----:B------:R-:W-:Y:S01]  /*6030*/  IMAD.HI.U32 R36, R3, R4, RZ ;  /* 0x0000000403247227 */ /* 0x000fe200078e00ff */
[----:B------:R-:W-:Y:S03]  /*6040*/  SHF.R.U32.HI R29, RZ, R18, R29 ;  /* 0x00000012ff1d7219 */ /* 0x000fe6000001161d */
[----:B------:R-:W-:Y:S01]  /*6050*/  IMAD.HI.U32 R32, R11, R4, RZ ;  /* 0x000000040b207227 */ /* 0x000fe200078e00ff */
[----:B------:R-:W-:Y:S02]  /*6060*/  @P2 SHF.R.U32.HI R3, RZ, R5, R36 ;  /* 0x00000005ff032219 */ /* 0x000fe40000011624 */
[----:B------:R-:W-:Y:S02]  /*6070*/  SEL R9, R8, R29, !P0 ;  /* 0x0000001d08097207 */ /* 0x000fe40004000000 */
[----:B------:R-:W-:Y:S01]  /*6080*/  @P2 SHF.R.U32.HI R11, RZ, R5, R32 ;  /* 0x00000005ff0b2219 */ /* 0x000fe20000011620 */
[C---:B------:R-:W-:Y:S01]  /*6090*/  IMAD R10, R40.reuse, R3, RZ ;  /* 0x00000003280a7224 */ /* 0x040fe200078e02ff */
[----:B------:R-:W-:Y:S01]  /*60a0*/  SEL R3, R13, R34, !P5 ;  /* 0x000000220d037207 */ /* 0x000fe20006800000 */
[C---:B------:R-:W-:Y:S03]  /*60b0*/  IMAD.HI.U32 R14, R9.reuse, R4, RZ ;  /* 0x00000004090e7227 */ /* 0x040fe600078e00ff */
[----:B------:R-:W-:Y:S01]  /*60c0*/  ISETP.GE.AND P0, PT, R9, R10, PT ;  /* 0x0000000a0900720c */ /* 0x000fe20003f06270 */
[C---:B------:R-:W-:Y:S01]  /*60d0*/  IMAD R12, R40.reuse, R11, RZ ;  /* 0x0000000b280c7224 */ /* 0x040fe200078e02ff */
[-C--:B------:R-:W-:Y:S04]  /*60e0*/  SHF.R.U32.HI R14, RZ, R5.reuse, R14 ;  /* 0x00000005ff0e7219 */ /* 0x080fe8000001160e */
[----:B------:R-:W-:Y:S02]  /*60f0*/  ISETP.GE.OR P0, PT, R3, R12, P0 ;  /* 0x0000000c0300720c */ /* 0x000fe40000706670 */
[----:B------:R-:W-:Y:S05]  /*6100*/  SEL R15, R9, R14, !P2 ;  /* 0x0000000e090f7207 */ /* 0x000fea0005000000 */
[----:B------:R-:W-:Y:S04]  /*6110*/  IMAD.MOV R14, RZ, RZ, -R15 ;  /* 0x000000ffff0e7224 */ /* 0x000fe800078e0a0f */
[----:B------:R-:W-:Y:S02]  /*6120*/  IMAD R14, R40, R14, R9 ;  /* 0x0000000e280e7224 */ /* 0x000fe400078e0209 */
[C---:B------:R-:W-:Y:S05]  /*6130*/  @!P0 IMAD.HI.U32 R10, R3.reuse, R4, RZ ;  /* 0x00000004030a8227 */ /* 0x040fea00078e00ff */
[----:B------:R-:W-:Y:S04]  /*6140*/  @!P0 SHF.R.U32.HI R10, RZ, R5, R10 ;  /* 0x00000005ff0a8219 */ /* 0x000fe8000001160a */
[----:B------:R-:W-:Y:S01]  /*6150*/  @!P0 SEL R0, R3, R10, !P2 ;  /* 0x0000000a03008207 */ /* 0x000fe20005000000 */
[----:B------:R-:W-:Y:S03]  /*6160*/  IMAD.MOV R10, RZ, RZ, -R3 ;  /* 0x000000ffff0a7224 */ /* 0x000fe600078e0a03 */
[----:B------:R-:W-:Y:S01]  /*6170*/  @!P0 IADD3 R15, PT, PT, R15, -R0, RZ ;  /* 0x800000000f0f8210 */ /* 0x000fe20007ffe0ff */
[----:B------:R-:W-:Y:S01]  /*6180*/  @!P0 IMAD R0, R11, R14, R0 ;  /* 0x0000000e0b008224 */ /* 0x000fe200078e0200 */
[----:B------:R-:W-:Y:S01]  /*6190*/  IADD3 R11, PT, PT, -R9, RZ, RZ ;  /* 0x000000ff090b7210 */ /* 0x000fe20007ffe1ff */
[----:B------:R-:W-:Y:S02]  /*61a0*/  IMAD R13, R2, R10, R13 ;  /* 0x0000000a020d7224 */ /* 0x000fe400078e020d */
[----:B------:R-:W-:Y:S02]  /*61b0*/  @!P0 IMAD R9, R15, R40, R3 ;  /* 0x000000280f098224 */ /* 0x000fe400078e0203 */
[----:B------:R-:W-:Y:S02]  /*61c0*/  @!P0 IMAD.MOV.U32 R3, RZ, RZ, R0 ;  /* 0x000000ffff038224 */ /* 0x000fe400078e0000 */
[----:B------:R-:W-:Y:S02]  /*61d0*/  IMAD R8, R6, R11, R8 ;  /* 0x0000000b06087224 */ /* 0x000fe400078e0208 */
[----:B------:R-:W-:Y:S02]  /*61e0*/  IMAD R13, R3, R2, R13 ;  /* 0x00000002030d7224 */ /* 0x000fe400078e020d */
[----:B------:R-:W-:Y:S02]  /*61f0*/  IMAD R8, R9, R6, R8 ;  /* 0x0000000609087224 */ /* 0x000fe400078e0208 */
.L_x_119:
[----:B------:R-:W-:Y:S05]  /*6200*/  BRA.U UP2, `(.L_x_120) ;  /* 0x0000000102107547 */ /* 0x000fea000b800000 */
[----:B---3--:R-:W-:Y:S04]  /*6210*/  MOV R0, UR17 ;  /* 0x0000001100007c02 */ /* 0x008fe80008000f00 */
[----:B------:R-:W-:Y:S04]  /*6220*/  SHF.L.U32 R3, R0, 0x1f, RZ ;  /* 0x0000001f00037819 */ /* 0x000fe800000006ff */
[----:B------:R-:W1:Y:S02]  /*6230*/  SYNCS.PHASECHK.TRANS64.TRYWAIT P0, [UR16+0x378], R3 ;  /* 0x00037803ff0075a7 */ /* 0x000e640008001110 */
[----:B-1----:R-:W-:Y:S05]  /*6240*/  @!P0 BRA `(.L_x_121) ;  /* 0x0000003800f48947 */ /* 0x002fea0003800000 */
.L_x_120:
[----:B------:R-:W-:Y:S05]  /*6250*/  BRA.U !UP4, `(.L_x_122) ;  /* 0x000000010c347547 */ /* 0x000fea000b800000 */
[----:B------:R-:W-:Y:S01]  /*6260*/  UPLOP3.LUT UP0, UPT, UPT, UPT, UP1, 0x80, 0x8 ;  /* 0x000000000008789c */ /* 0x000fe20003f0f010 */
[----:B-1-3--:R-:W-:Y:S02]  /*6270*/  HFMA2 R0, -RZ, RZ, 0, 5.9604644775390625e-08 ;  /* 0x00000001ff007431 */ /* 0x00afe400000001ff */
[----:B------:R-:W-:Y:S03]  /*6280*/  IMAD.MOV.U32 R102, RZ, RZ, 0x1 ;  /* 0x00000001ff667424 */ /* 0x000fe600078e00ff */
[----:B------:R-:W-:Y:S05]  /*6290*/  PLOP3.LUT P0, PT, PT, PT, UP0, 0x80, 0x8 ;  /* 0x000000000008781c */ /* 0x000fea0003f0f008 */
[----:B------:R-:W1:Y:S01]  /*62a0*/  @UP0 LDCU.64 UR6, c[0x0][0x888] ;  /* 0x00011100ff0607ac */ /* 0x000e620008000a00 */
[----:B------:R-:W-:Y:S07]  /*62b0*/  @UP0 UIMAD UR4, UR45, UR14, URZ ;  /* 0x0000000e2d0402a4 */ /* 0x000fee000f8e02ff */
[----:B------:R-:W-:Y:S01]  /*62c0*/  @!P0 PRMT R102, R0, 0x7610, R102 ;  /* 0x0000761000668816 */ /* 0x000fe20000000066 */
[----:B-1----:R-:W-:Y:S03]  /*62d0*/  @UP0 UIMAD.WIDE UR6, UR4, 0x4, UR6 ;  /* 0x00000004040608a5 */ /* 0x002fe6000f8e0206 */
[----:B------:R-:W1:Y:S03]  /*62e0*/  @!UP0 LDCU UR4, c[0x0][0x880] ;  /* 0x00011000ff0487ac */ /* 0x000e660008000800 */
[----:B------:R-:W-:Y:S01]  /*62f0*/  IMAD.U32 R10, RZ, RZ, UR6 ;  /* 0x00000006ff0a7e24 */ /* 0x000fe2000f8e00ff */
[----:B------:R-:W-:Y:S05]  /*6300*/  MOV R11, UR7 ;  /* 0x00000007000b7c02 */ /* 0x000fea0008000f00 */
[----:B-----5:R2:W5:Y:S02]  /*6310*/  @P0 LDG.E R49, desc[UR38][R10.64] ;  /* 0x000000260a310981 */ /* 0x020564000c1e1900 */
[----:B-12---:R-:W-:Y:S07]  /*6320*/  @!P0 IMAD.U32 R49, RZ, RZ, UR4 ;  /* 0x00000004ff318e24 */ /* 0x006fee000f8e00ff */
.L_x_122:
[----:B-----5:R-:W-:Y:S01]  /*6330*/  @!P4 FSETP.EQ.AND P5, PT, R49, RZ, PT ;  /* 0x000000ff3100c20b */ /* 0x020fe20003fa2000 */
[----:B------:R-:W-:Y:S01]  /*6340*/  @!UPT UIADD3 URZ, UPT, UPT, URZ, URZ, URZ ;  /* 0x000000fffffff290 */ /* 0x000fe2000fffe0ff */
[----:B------:R-:W-:Y:S11]  /*6350*/  @!P4 BRA `(.L_x_123) ;  /* 0x000000000014c947 */ /* 0x000ff60003800000 */
[----:B------:R-:W-:Y:S02]  /*6360*/  LOP3.LUT P0, RZ, R102, 0xff, RZ, 0xc0, !PT ;  /* 0x000000ff66ff7812 */ /* 0x000fe4000780c0ff */
[----:B------:R-:W-:Y:S04]  /*6370*/  PLOP3.LUT P5, PT, PT, PT, UP0, 0x80, 0x8 ;  /* 0x000000000008781c */ /* 0x000fe80003faf008 */
[----:B------:R-:W-:Y:S07]  /*6380*/  PLOP3.LUT P5, PT, P5, PT, PT, 0x8, 0x80 ;  /* 0x000000000080781c */ /* 0x000fee0002fae170 */
[----:B------:R-:W-:Y:S11]  /*6390*/  @P0 FSETP.EQ.AND P5, PT, R49, RZ, PT ;  /* 0x000000ff3100020b */ /* 0x000ff60003fa2000 */
[----:B------:R-:W-:Y:S02]  /*63a0*/  @!UPT UIADD3 URZ, UPT, UPT, URZ, URZ, URZ ;  /* 0x000000fffffff290 */ /* 0x000fe4000fffe0ff */
.L_x_123:
[----:B------:R-:W2:Y:S01]  /*63b0*/  SYNCS.PHASECHK.TRANS64.TRYWAIT P4, [UR16+0x368], R26 ;  /* 0x0003681aff0075a7 */ /* 0x000ea20008081110 */
[----:B------:R-:W-:Y:S04]  /*63c0*/  @P3 SHF.R.U32.HI R20, RZ, 0x10, R21 ;  /* 0x00000010ff143819 */ /* 0x000fe80000011615 */
[----:B------:R-:W-:Y:S01]  /*63d0*/  @P3 R2UR UR45, R20 ;  /* 0x00000000142d32ca */ /* 0x000fe200000e0000 */
[----:B------:R-:W5:Y:S08]  /*63e0*/  LDC.64 R14, c[0x0][0xb10] ;  /* 0x0002c400ff0e7b82 */ /* 0x000f700000000a00 */
[----:B------:R-:W4:Y:S08]  /*63f0*/  LDC.64 R10, c[0x0][0xb18] ;  /* 0x0002c600ff0a7b82 */ /* 0x000f300000000a00 */
[----:B-1-3--:R-:W1:Y:S08]  /*6400*/  @!P1 LDC R0, c[0x0][0xb20] ;  /* 0x0002c800ff009b82 */ /* 0x00ae700000000800 */
[----:B------:R-:W3:Y:S01]  /*6410*/  @!P1 LDC R3, c[0x0][0xb0c] ;  /* 0x0002c300ff039b82 */ /* 0x000ee20000000800 */
[----:B-----5:R-:W-:Y:S05]  /*6420*/  @!P1 IMAD.HI.U32 R14, R13, R14, RZ ;  /* 0x0000000e0d0e9227 */ /* 0x020fea00078e00ff */
[----:B------:R-:W-:Y:S01]  /*6430*/  @!P1 SHF.R.U32.HI R14, RZ, R15, R14 ;  /* 0x0000000fff0e9219 */ /* 0x000fe2000001160e */
[----:B----4-:R-:W-:Y:S01]  /*6440*/  @!P1 IMAD.HI.U32 R11, R8, R11, RZ ;  /* 0x0000000b080b9227 */ /* 0x010fe200078e00ff */
[----:B------:R-:W-:Y:S04]  /*6450*/  @!P1 ISETP.NE.AND P0, PT, R10, 0x1, PT ;  /* 0x000000010a00980c */ /* 0x000fe80003f05270 */
[----:B-1----:R-:W-:Y:S02]  /*6460*/  @!P1 SHF.R.U32.HI R9, RZ, R0, R11 ;  /* 0x00000000ff099219 */ /* 0x002fe4000001160b */
[----:B---3--:R-:W-:Y:S02]  /*6470*/  @!P1 ISETP.NE.AND P2, PT, R3, 0x1, PT ;  /* 0x000000010300980c */ /* 0x008fe40003f45270 */
[----:B------:R-:W-:Y:S02]  /*6480*/  @!P1 SEL R9, R8, R9, !P0 ;  /* 0x0000000908099207 */ /* 0x000fe40004000000 */
[----:B------:R-:W-:Y:S02]  /*6490*/  ELECT P0, URZ, PT ;  /* 0x0000000000ff782f */ /* 0x000fe40003800000 */
[----:B------:R-:W-:Y:S05]  /*64a0*/  @!P1 SEL R14, R13, R14, !P2 ;  /* 0x0000000e0d0e9207 */ /* 0x000fea0005000000 */
[----:B------:R-:W-:Y:S02]  /*64b0*/  @!P1 IMAD.IADD R0, R9, 0x1, -R14 ;  /* 0x0000000109009824 */ /* 0x000fe400078e0a0e */
[----:B------:R-:W-:Y:S02]  /*64c0*/  @!P1 IMAD.IADD R9, R14, 0x1, -R9 ;  /* 0x000000010e099824 */ /* 0x000fe400078e0a09 */
[----:B------:R-:W-:Y:S02]  /*64d0*/  @!P1 IMAD R13, R0, R3, R13 ;  /* 0x00000003000d9224 */ /* 0x000fe400078e020d */
[----:B------:R-:W-:Y:S01]  /*64e0*/  @!P1 IMAD R8, R9, R10, R8 ;  /* 0x0000000a09089224 */ /* 0x000fe200078e0208 */
[----:B--2---:R-:W-:Y:S06]  /*64f0*/  @!P4 BRA `(.L_x_124) ;  /* 0x000000380060c947 */ /* 0x004fec0003800000 */
.L_x_272:
[----:B------:R-:W-:Y:S02]  /*6500*/  PLOP3.LUT P5, PT, P5, P0, PT, 0xf2, 0x2f ;  /* 0x00000000002f781c */ /* 0x000fe40002fa1e72 */
[----:B------:R-:W-:Y:S02]  /*6510*/  LOP3.LUT R28, R28, 0x1, RZ, 0x3c, !PT ;  /* 0x000000011c1c7812 */ /* 0x000fe400078e3cff */
[----:B------:R-:W-:Y:S09]  /*6520*/  LOP3.LUT R27, R27, 0x1, RZ, 0x3c, !PT ;  /* 0x000000011b1b7812 */ /* 0x000ff200078e3cff */
[----:B------:R-:W-:Y:S01]  /*6530*/  VOTEU.ALL UP3, P5 ;  /* 0x0000000000ff7886 */ /* 0x000fe20002860000 */
[----:B------:R-:W-:Y:S01]  /*6540*/  @!P5 IMAD.SHL.U32 R101, R101, 0x40, RZ ;  /* 0x000000406565d824 */ /* 0x000fe200078e00ff */
[----:B-1----:R-:W-:Y:S01]  /*6550*/  @!P5 IADD3 R3, P0, PT, R30, 0x580, RZ ;  /* 0x000005801e03d810 */ /* 0x002fe20007f1e0ff */
[----:B------:R-:W-:Y:S02]  /*6560*/  @!P5 IMAD.SHL.U32 R103, R103, 0x40, RZ ;  /* 0x000000406767d824 */ /* 0x000fe400078e00ff */
[----:B------:R-:W1:Y:S01]  /*6570*/  @!UP3 LDCU.128 UR4, c[0x0][0x980] ;  /* 0x00013000ff04b7ac */ /* 0x000e620008000c00 */
[----:B------:R-:W-:Y:S01]  /*6580*/  @!P5 R2UR UR10, R101 ;  /* 0x00000000650ad2ca */ /* 0x000fe200000e0000 */
[----:B------:R-:W-:Y:S01]  /*6590*/  @!P5 IMAD.X R0, RZ, RZ, R31, P0 ;  /* 0x000000ffff00d224 */ /* 0x000fe200000e061f */
[----:B------:R-:W-:Y:S01]  /*65a0*/  @!P5 R2UR UR11, R103 ;  /* 0x00000000670bd2ca */ /* 0x000fe200000e0000 */
[----:B------:R-:W-:Y:S02]  /*65b0*/  IMAD.IADD R101, R8, 0x1, R79 ;  /* 0x0000000108657824 */ /* 0x000fe400078e024f */
[----:B------:R-:W-:Y:S01]  /*65c0*/  IMAD.IADD R103, R13, 0x1, R100 ;  /* 0x000000010d677824 */ /* 0x000fe200078e0264 */
[----:B------:R-:W2:Y:S09]  /*65d0*/  @!UP3 LDCU.64 UR8, c[0x0][0x990] ;  /* 0x00013200ff08b7ac */ /* 0x000eb20008000a00 */
[----:B-1----:R-:W-:Y:S02]  /*65e0*/  UIMAD.WIDE.U32 UR12, UR11, UR5, URZ ;  /* 0x000000050b0c72a5 */ /* 0x002fe4000f8e00ff */
[----:B------:R-:W-:Y:S05]  /*65f0*/  @!UP3 UISETP.NE.AND UP2, UPT, UR4, 0x1, UPT ;  /* 0x000000010400b88c */ /* 0x000fea000bf45270 */
[----:B------:R-:W-:Y:S02]  /*6600*/  @!UP3 UMOV UR5, UR13 ;  /* 0x0000000d0005bc82 */ /* 0x000fe40008000000 */
[----:B------:R-:W-:Y:S01]  /*6610*/  @!UP3 USHF.R.U32.HI UR5, URZ, UR6, UR5 ;  /* 0x00000006ff05b299 */ /* 0x000fe20008011605 */
[----:B------:R-:W-:Y:S03]  /*6620*/  @!P5 R2UR UR6, R3 ;  /* 0x000000000306d2ca */ /* 0x000fe600000e0000 */
[----:B------:R-:W-:Y:S02]  /*6630*/  @!UP3 USEL UR12, UR11, UR5, !UP2 ;  /* 0x000000050b0cb287 */ /* 0x000fe4000d000000 */
[----:B------:R-:W-:Y:S01]  /*6640*/  @!UP3 UISETP.NE.AND UP2, UPT, UR7, 0x1, UPT ;  /* 0x000000010700b88c */ /* 0x000fe2000bf45270 */
[----:B------:R-:W-:Y:S01]  /*6650*/  @!P5 R2UR UR5, R0 ;  /* 0x000000000005d2ca */ /* 0x000fe200000e0000 */
[----:B--2---:R-:W-:Y:S02]  /*6660*/  UIMAD.WIDE.U32 UR20, UR12, UR8, URZ ;  /* 0x000000080c1472a5 */ /* 0x004fe4000f8e00ff */
[----:B------:R-:W-:Y:S04]  /*6670*/  @!UP3 UIADD3 UR8, UPT, UPT, UR16, 0x400, URZ ;  /* 0x000004001008b890 */ /* 0x000fe8000fffe0ff */
[----:B------:R-:W-:Y:S01]  /*6680*/  IMAD.U32 R10, RZ, RZ, UR6 ;  /* 0x00000006ff0a7e24 */ /* 0x000fe2000f8e00ff */
[----:B------:R-:W-:Y:S01]  /*6690*/  @!UP3 UMOV UR13, UR21 ;  /* 0x00000015000dbc82 */ /* 0x000fe20008000000 */
[----:B------:R-:W-:Y:S02]  /*66a0*/  @!UP3 UIADD3 UR6, UPT, UPT, -UR12, URZ, URZ ;  /* 0x000000ff0c06b290 */ /* 0x000fe4000fffe1ff */
[----:B------:R-:W-:Y:S01]  /*66b0*/  @!UP3 USHF.R.U32.HI UR9, URZ, UR9, UR13 ;  /* 0x00000009ff09b299 */ /* 0x000fe2000801160d */
[----:B------:R-:W-:Y:S01]  /*66c0*/  @!P5 R2UR UR20, R10 ;  /* 0x000000000a14d2ca */ /* 0x000fe200000e0000 */
[----:B------:R-:W-:Y:S01]  /*66d0*/  IMAD.U32 R11, RZ, RZ, UR5 ;  /* 0x00000005ff0b7e24 */ /* 0x000fe2000f8e00ff */
[----:B------:R-:W-:Y:S02]  /*66e0*/  @!UP3 UIMAD UR11, UR4, UR6, UR11 ;  /* 0x00000006040bb2a4 */ /* 0x000fe4000f8e020b */
[----:B------:R-:W-:Y:S02]  /*66f0*/  @!UP3 USEL UR13, UR12, UR9, !UP2 ;  /* 0x000000090c0db287 */ /* 0x000fe4000d000000 */
[----:B------:R-:W-:Y:S01]  /*6700*/  @!P5 R2UR UR21, R11 ;  /* 0x000000000b15d2ca */ /* 0x000fe200000e0000 */
[----:B------:R-:W-:Y:S02]  /*6710*/  @!UP3 UIADD3 UR9, UPT, UPT, UR16, 0x360, URZ ;  /* 0x000003601009b890 */ /* 0x000fe4000fffe0ff */
[----:B------:R-:W-:Y:S01]  /*6720*/  @!UP3 UIADD3 UR5, UPT, UPT, -UR13, URZ, URZ ;  /* 0x000000ff0d05b290 */ /* 0x000fe2000fffe1ff */
[----:B------:R-:W-:Y:S03]  /*6730*/  VOTEU.ALL UP2, P5 ;  /* 0x0000000000ff7886 */ /* 0x000fe60002840000 */
[----:B------:R-:W-:Y:S02]  /*6740*/  @!UP3 UIMAD UR12, UR7, UR5, UR12 ;  /* 0x00000005070cb2a4 */ /* 0x000fe4000f8e020c */
[----:B------:R-:W-:Y:S04]  /*6750*/  @!UP3 UPRMT UR5, URZ, 0x40, URZ ;  /* 0x00000040ff05b896 */ /* 0x000fe800080000ff */
[----:B------:R-:W-:Y:S09]  /*6760*/  @!UP3 UPRMT UR4, UR5, 0x5410, URZ ;  /* 0x000054100504b896 */ /* 0x000ff200080000ff */
[----:B------:R3:W-:Y:S01]  /*6770*/  @!UP2 UTMALDG.4D.IM2COL [UR8], [UR20], UR4 ;  /* 0x000000081400a3b4 */ /* 0x0007e20008058004 */
[----:B------:R3:W-:Y:S01]  /*6780*/  @!P5 SYNCS.ARRIVE.TRANS64.RED.A0TR RZ, [UR16+0x360], R25 ;  /* 0x00036019ffffd9a7 */ /* 0x0007e20008300410 */
[----:B------:R-:W-:Y:S01]  /*6790*/  UPLOP3.LUT UP2, UPT, UPT, UPT, UPT, 0x80, 0x8 ;  /* 0x000000000008789c */ /* 0x000fe20003f4f070 */
[----:B------:R-:W-:Y:S01]  /*67a0*/  SYNCS.ARRIVE.TRANS64.RED.A1T0 RZ, [UR42], RZ ;  /* 0x000000ffffff79a7 */ /* 0x000fe2000810042a */
[----:B------:R-:W-:Y:S09]  /*67b0*/  @P3 BRA `(.L_x_125) ;  /* 0xfffffff4009c3947 */ /* 0x000ff2000383ffff */
[----:B------:R-:W-:Y:S07]  /*67c0*/  MOV R0, UR16 ;  /* 0x0000001000007c02 */ /* 0x000fee0008000f00 */
.L_x_126:
[----:B-1----:R-:W-:-:S04]  /*67d0*/  SHF.L.U32 R3, R28, 0x1f, RZ ;  /* 0x0000001f1c037819 */ /* 0x002fc800000006ff */
[----:B------:R1:W2:Y:S03]  /*67e0*/  SYNCS.PHASECHK.TRANS64.TRYWAIT P0, [R0+URZ+0x368], R3 ;  /* 0x00036803000075a7 */ /* 0x0002a600080011ff */
[----:B--2---:R-:W-:Y:S05]  /*67f0*/  @!P0 NANOSLEEP.SYNCS 0x989680 ;  /* 0x009896800000895d */ /* 0x004fea0003900000 */
[----:B------:R-:W2:Y:S02]  /*6800*/  @!P0 SYNCS.PHASECHK.TRANS64 P0, [R0+URZ+0x368], R3 ;  /* 0x00036803000085a7 */ /* 0x000ea400080010ff */
[----:B--23--:R-:W-:Y:S05]  /*6810*/  @P0 EXIT ;  /* 0x000000000000094d */ /* 0x00cfea0003800000 */
[----:B------:R-:W-:Y:S05]  /*6820*/  BRA `(.L_x_126) ;  /* 0xfffffffc00e87947 */ /* 0x000fea000383ffff */
.L_x_117:
[----:B------:R-:W-:-:S06]  /*6830*/  UISETP.GE.AND UP1, UPT, UR4, 0x4, UPT ;  /* 0x000000040400788c */ /* 0x000fcc000bf26270 */
[----:B------:R-:W-:-:S13]  /*6840*/  PLOP3.LUT P0, PT, PT, PT, UP1, 0x80, 0x8 ;  /* 0x000000000008781c */ /* 0x000fda0003f0f018 */
[----:B-1----:R-:W-:Y:S05]  /*6850*/  @!P0 EXIT ;  /* 0x000000000000894d */ /* 0x002fea0003800000 */
[----:B------:R-:W-:Y:S01]  /*6860*/  BAR.SYNC.DEFER_BLOCKING 0x6, 0xa0 ;  /* 0x0182800000007b1d */ /* 0x000fe20000010000 */
[C---:B------:R-:W-:Y:S01]  /*6870*/  IMAD.SHL.U32 R7, R107.reuse, 0x40, RZ ;  /* 0x000000406b077824 */ /* 0x040fe200078e00ff */
[----:B------:R-:W-:Y:S01]  /*6880*/  CS2R R108, SRZ ;  /* 0x00000000006c7805 */ /* 0x000fe2000001ff00 */
[C---:B------:R-:W-:Y:S02]  /*6890*/  IMAD.SHL.U32 R0, R107.reuse, 0x2, RZ ;  /* 0x000000026b007824 */ /* 0x040fe400078e00ff */
[----:B------:R-:W-:Y:S01]  /*68a0*/  IMAD.SHL.U32 R112, R107, 0x20, RZ ;  /* 0x000000206b707824 */ /* 0x000fe200078e00ff */
[----:B------:R-:W-:Y:S01]  /*68b0*/  UMOV UR41, 0x400 ;  /* 0x0000040000297882 */ /* 0x000fe20000000000 */
[----:B------:R-:W-:Y:S01]  /*68c0*/  LOP3.LUT R3, R7, 0x180, RZ, 0xc0, !PT ;  /* 0x0000018007037812 */ /* 0x000fe200078ec0ff */
[----:B------:R-:W-:Y:S01]  /*68d0*/  ULEA UR41, UR42, UR41, 0x18 ;  /* 0x000000292a297291 */ /* 0x000fe2000f8ec0ff */
[----:B------:R-:W1:Y:S01]  /*68e0*/  LDC R105, c[0x0][0x370] ;  /* 0x0000dc00ff697b82 */ /* 0x000e620000000800 */
[----:B------:R-:W-:Y:S01]  /*68f0*/  LOP3.LUT R112, R112, 0xc00, RZ, 0xc0, !PT ;  /* 0x00000c0070707812 */ /* 0x000fe200078ec0ff */
[----:B------:R-:W-:Y:S01]  /*6900*/  IMAD.SHL.U32 R5, R107, 0x8, RZ ;  /* 0x000000086b057824 */ /* 0x000fe200078e00ff */
[----:B------:R-:W-:Y:S01]  /*6910*/  LOP3.LUT R0, R3, 0x20, R0, 0xf8, !PT ;  /* 0x0000002003007812 */ /* 0x000fe200078ef800 */
[----:B------:R-:W-:Y:S01]  /*6920*/  UIADD3 UR4, UPT, UPT, UR41, 0x1400, URZ ;  /* 0x0000140029047890 */ /* 0x000fe2000fffe0ff */
[----:B------:R-:W-:Y:S01]  /*6930*/  LOP3.LUT R112, R112, 0x40, R7, 0xf8, !PT ;  /* 0x0000004070707812 */ /* 0x000fe200078ef807 */
[C---:B------:R-:W-:Y:S01]  /*6940*/  IMAD.U32 R46, R107.reuse, 0x10000, RZ ;  /* 0x000100006b2e7824 */ /* 0x040fe200078e00ff */
[----:B------:R-:W-:Y:S01]  /*6950*/  LOP3.LUT R5, R0, 0x30, R5, 0x78, !PT ;  /* 0x0000003000057812 */ /* 0x000fe200078e7805 */
[----:B------:R-:W2:Y:S01]  /*6960*/  LDC R42, c[0x0][0xb0c] ;  /* 0x0002c300ff2a7b82 */ /* 0x000ea20000000800 */
[----:B------:R-:W-:Y:S01]  /*6970*/  LOP3.LUT R112, R112, 0x200, R7, 0xf8, !PT ;  /* 0x0000020070707812 */ /* 0x000fe200078ef807 */
[----:B------:R-:W-:Y:S01]  /*6980*/  IMAD.SHL.U32 R0, R107, 0x10, RZ ;  /* 0x000000106b007824 */ /* 0x000fe200078e00ff */
[----:B------:R-:W-:Y:S01]  /*6990*/  LOP3.LUT R46, R46, 0x600000, RZ, 0xc0, !PT ;  /* 0x006000002e2e7812 */ /* 0x000fe200078ec0ff */
[----:B------:R-:W-:Y:S01]  /*69a0*/  IMAD.MOV.U32 R44, RZ, RZ, RZ ;  /* 0x000000ffff2c7224 */ /* 0x000fe200078e00ff */
[----:B------:R-:W-:Y:S01]  /*69b0*/  LOP3.LUT R112, R112, R5, RZ, 0xfc, !PT ;  /* 0x0000000570707212 */ /* 0x000fe200078efcff */
[----:B------:R-:W-:Y:S01]  /*69c0*/  IMAD.MOV.U32 R110, RZ, RZ, RZ ;  /* 0x000000ffff6e7224 */ /* 0x000fe200078e00ff */
[----:B------:R-:W3:Y:S01]  /*69d0*/  LDS R2, [UR41+0x3d0] ;  /* 0x0003d029ff027984 */ /* 0x000ee20008000800 */
[----:B------:R-:W4:Y:S01]  /*69e0*/  LDC R104, c[0x0][0xb20] ;  /* 0x0002c800ff687b82 */ /* 0x000f220000000800 */
[----:B------:R-:W-:Y:S01]  /*69f0*/  LOP3.LUT R0, R0, 0x20, RZ, 0xc0, !PT ;  /* 0x0000002000007812 */ /* 0x000fe200078ec0ff */
[----:B------:R-:W-:Y:S01]  /*6a00*/  VIADD R111, R112, UR41 ;  /* 0x00000029706f7c36 */ /* 0x000fe20008000000 */
[----:B------:R-:W1:Y:S01]  /*6a10*/  LDCU.64 UR46, c[0x0][0x348] ;  /* 0x00006900ff2e77ac */ /* 0x000e620008000a00 */
[----:B------:R-:W-:-:S03]  /*6a20*/  IMAD.U32 R114, RZ, RZ, UR4 ;  /* 0x00000004ff727e24 */ /* 0x000fc6000f8e00ff */
[----:B------:R-:W-:Y:S01]  /*6a30*/  IADD3 R111, PT, PT, -R0, 0x400, R111 ;  /* 0x00000400006f7810 */ /* 0x000fe20007ffe16f */
[----:B------:R-:W1:Y:S01]  /*6a40*/  LDC R41, c[0x0][0xb30] ;  /* 0x0002cc00ff297b82 */ /* 0x000e620000000800 */
[----:B------:R-:W1:Y:S01]  /*6a50*/  LDCU.64 UR36, c[0x0][0x888] ;  /* 0x00011100ff2477ac */ /* 0x000e620008000a00 */
[----:B------:R-:W-:-:S06]  /*6a60*/  UIADD3 UR40, UPT, UPT, UR41, 0x400, URZ ;  /* 0x0000040029287890 */ /* 0x000fcc000fffe0ff */
[----:B------:R-:W1:Y:S08]  /*6a70*/  LDC.64 R88, c[0x0][0xb10] ;  /* 0x0002c400ff587b82 */ /* 0x000e700000000a00 */
[----:B------:R-:W1:Y:S08]  /*6a80*/  LDC.64 R38, c[0x0][0xb18] ;  /* 0x0002c600ff267b82 */ /* 0x000e700000000a00 */
[----:B------:R-:W1:Y:S01]  /*6a90*/  LDC.64 R84, c[0x0][0x888] ;  /* 0x00022200ff547b82 */ /* 0x000e620000000a00 */
[C---:B---3--:R-:W-:Y:S01]  /*6aa0*/  VIADD R3, R2.reuse, 0x40 ;  /* 0x0000004002037836 */ /* 0x048fe20000000000 */
[----:B------:R-:W-:-:S06]  /*6ab0*/  LOP3.LUT R2, R2, 0xffff, RZ, 0xc0, !PT ;  /* 0x0000ffff02027812 */ /* 0x000fcc00078ec0ff */
[----:B------:R-:W3:Y:S01]  /*6ac0*/  LDC.64 R36, c[0x0][0xb28] ;  /* 0x0002ca00ff247b82 */ /* 0x000ee20000000a00 */
[----:B------:R-:W-:-:S05]  /*6ad0*/  LOP3.LUT R3, R3, 0xffff, RZ, 0xc0, !PT ;  /* 0x0000ffff03037812 */ /* 0x000fca00078ec0ff */
[----:B------:R1:W-:Y:S02]  /*6ae0*/  STL.64 [R1], R2 ;  /* 0x0000000201007387 */ /* 0x0003e40000100a00 */
[----:B------:R-:W1:Y:S08]  /*6af0*/  LDC.64 R86, c[0x0][0x890] ;  /* 0x00022400ff567b82 */ /* 0x000e700000000a00 */
[----:B------:R-:W1:Y:S08]  /*6b00*/  LDC.64 R82, c[0x0][0x8b0] ;  /* 0x00022c00ff527b82 */ /* 0x000e700000000a00 */
[----:B------:R-:W1:Y:S08]  /*6b10*/  LDC.64 R80, c[0x0][0x8a8] ;  /* 0x00022a00ff507b82 */ /* 0x000e700000000a00 */
[----:B------:R-:W1:Y:S08]  /*6b20*/  LDC.64 R94, c[0x0][0xa80] ;  /* 0x0002a000ff5e7b82 */ /* 0x000e700000000a00 */
[----:B------:R-:W1:Y:S08]  /*6b30*/  LDC.64 R92, c[0x0][0xa88] ;  /* 0x0002a200ff5c7b82 */ /* 0x000e700000000a00 */
[----:B------:R-:W1:Y:S08]  /*6b40*/  LDC.64 R90, c[0x0][0xa90] ;  /* 0x0002a400ff5a7b82 */ /* 0x000e700000000a00 */
[----:B--234-:R-:W1:Y:S02]  /*6b50*/  LDC R106, c[0x0][0x374] ;  /* 0x0000dd00ff6a7b82 */ /* 0x01ce640000000800 */
.L_x_144:
[----:B-1----:R-:W-:Y:S04]  /*6b60*/  SHF.L.U32 R3, R109, 0x1f, RZ ;  /* 0x0000001f6d037819 */ /* 0x002fe800000006ff */
[----:B------:R-:W1:Y:S02]  /*6b70*/  SYNCS.PHASECHK.TRANS64.TRYWAIT P0, [UR41+0x380], R3 ;  /* 0x00038003ff0075a7 */ /* 0x000e640008001129 */
[----:B-12---:R-:W-:Y:S05]  /*6b80*/  @!P0 BRA `(.L_x_127) ;  /* 0x0000003000d48947 */ /* 0x006fea0003800000 */
.L_x_274:
[----:B------:R-:W2:Y:S01]  /*6b90*/  LDC.64 R12, c[0x0][0xb10] ;  /* 0x0002c400ff0c7b82 */ /* 0x000ea20000000a00 */
[----:B------:R-:W3:Y:S01]  /*6ba0*/  LDS.128 R20, [UR41+0x3c0] ;  /* 0x0003c029ff147984 */ /* 0x000ee20008000c00 */
[----:B------:R-:W-:Y:S01]  /*6bb0*/  UIADD3 UR4, UPT, UPT, UR41, 0x388, URZ ;  /* 0x0000038829047890 */ /* 0x000fe2000fffe0ff */
[----:B-1----:R-:W-:Y:S01]  /*6bc0*/  IMAD R0, R44, 0x4, R1 ;  /* 0x000000042c007824 */ /* 0x002fe200078e0201 */
[----:B------:R-:W-:Y:S04]  /*6bd0*/  ISETP.NE.AND P1, PT, R41, 0x1, PT ;  /* 0x000000012900780c */ /* 0x000fe80003f25270 */
[----:B------:R-:W1:Y:S01]  /*6be0*/  LDC.64 R10, c[0x0][0xb18] ;  /* 0x0002c600ff0a7b82 */ /* 0x000e620000000a00 */
[----:B------:R-:W-:Y:S01]  /*6bf0*/  UPRMT UR4, URZ, 0x654, UR4 ;  /* 0x00000654ff047896 */ /* 0x000fe20008000004 */
[----:B------:R-:W-:Y:S01]  /*6c00*/  ISETP.GE.AND P0, PT, R40, 0x1, PT ;  /* 0x000000012800780c */ /* 0x000fe20003f06270 */
[----:B------:R-:W-:Y:S01]  /*6c10*/  @!PT LDS RZ, [RZ] ;  /* 0x00000000fffff984 */ /* 0x000fe20000000800 */
[----:B------:R-:W-:Y:S01]  /*6c20*/  @!PT LDS RZ, [RZ] ;  /* 0x00000000fffff984 */ /* 0x000fe20000000800 */
[----:B------:R-:W-:Y:S01]  /*6c30*/  @!PT LDS RZ, [RZ] ;  /* 0x00000000fffff984 */ /* 0x000fe20000000800 */
[----:B------:R-:W-:Y:S01]  /*6c40*/  @!PT LDS RZ, [RZ] ;  /* 0x00000000fffff984 */ /* 0x000fe20000000800 */
[----:B------:R4:W-:Y:S06]  /*6c50*/  MEMBAR.ALL.CTA ;  /* 0x0000000000007992 */ /* 0x0009ec0000008000 */
[----:B----4-:R-:W4:Y:S01]  /*6c60*/  FENCE.VIEW.ASYNC.S ;  /* 0x00000000000073c6 */ /* 0x010f220000000000 */
[----:B------:R-:W1:Y:S08]  /*6c70*/  @!P1 LDC R14, c[0x0][0xb20] ;  /* 0x0002c800ff0e9b82 */ /* 0x000e700000000800 */
[----:B------:R-:W1:Y:S01]  /*6c80*/  @!P1 LDC R9, c[0x0][0xb0c] ;  /* 0x0002c300ff099b82 */ /* 0x000e620000000800 */
[----:B----4-:R-:W-:Y:S01]  /*6c90*/  SYNCS.ARRIVE.TRANS64.RED.A1T0 RZ, [UR4], RZ ;  /* 0x000000ffffff79a7 */ /* 0x010fe20008100404 */
[----:B------:R4:W5:Y:S01]  /*6ca0*/  LDL R17, [R0] ;  /* 0x0000000000117983 */ /* 0x0009620000100800 */
[----:B---3--:R-:W-:Y:S04]  /*6cb0*/  LOP3.LUT P4, RZ, R22, 0x1, RZ, 0xc0, !PT ;  /* 0x0000000116ff7812 */ /* 0x008fe8000788c0ff */
[----:B------:R-:W-:Y:S09]  /*6cc0*/  P2R R115, PR, RZ, 0x10 ;  /* 0x00000010ff737803 */ /* 0x000ff20000000000 */
[----:B------:R-:W-:Y:S02]  /*6cd0*/  @P4 MOV R45, R20 ;  /* 0x00000014002d4202 */ /* 0x000fe40000000f00 */
[----:B------:R-:W-:Y:S01]  /*6ce0*/  @P4 LOP3.LUT R43, R21, 0xffff, RZ, 0xc0, !PT ;  /* 0x0000ffff152b4812 */ /* 0x000fe200078ec0ff */
[----:B--2-4-:R-:W-:Y:S06]  /*6cf0*/  @!P0 BRA `(.L_x_128) ;  /* 0x0000000000a48947 */ /* 0x014fec0003800000 */
[----:B------:R-:W-:Y:S01]  /*6d00*/  IMAD.HI.U32 R19, R106, R39, RZ ;  /* 0x000000276a137227 */ /* 0x000fe200078e00ff */
[----:B------:R-:W-:Y:S02]  /*6d10*/  ISETP.NE.AND P0, PT, R38, 0x1, PT ;  /* 0x000000012600780c */ /* 0x000fe40003f05270 */
[----:B------:R-:W-:Y:S01]  /*6d20*/  ISETP.NE.AND P2, PT, R40, 0x1, PT ;  /* 0x000000012800780c */ /* 0x000fe20003f45270 */
[----:B------:R-:W-:Y:S01]  /*6d30*/  IMAD.HI.U32 R16, R105, R88, RZ ;  /* 0x0000005869107227 */ /* 0x000fe200078e00ff */
[----:B------:R-:W-:Y:S02]  /*6d40*/  SHF.R.U32.HI R19, RZ, R104, R19 ;  /* 0x00000068ff137219 */ /* 0x000fe40000011613 */
[----:B------:R-:W-:Y:S01]  /*6d50*/  ISETP.NE.AND P3, PT, R42, 0x1, PT ;  /* 0x000000012a00780c */ /* 0x000fe20003f65270 */
[----:B------:R-:W-:Y:S01]  /*6d60*/  IMAD.HI.U32 R24, R45, R88, RZ ;  /* 0x000000582d187227 */ /* 0x000fe200078e00ff */
[----:B------:R-:W-:Y:S02]  /*6d70*/  SHF.R.U32.HI R16, RZ, R89, R16 ;  /* 0x00000059ff107219 */ /* 0x000fe40000011610 */
[----:B------:R-:W-:Y:S01]  /*6d80*/  SEL R3, R106, R19, !P0 ;  /* 0x000000136a037207 */ /* 0x000fe20004000000 */
[----:B------:R-:W-:Y:S01]  /*6d90*/  IMAD.HI.U32 R19, R43, R39, RZ ;  /* 0x000000272b137227 */ /* 0x000fe200078e00ff */
[----:B------:R-:W-:Y:S02]  /*6da0*/  SEL R7, R105, R16, !P3 ;  /* 0x0000001069077207 */ /* 0x000fe40005800000 */
[----:B------:R-:W-:Y:S01]  /*6db0*/  SHF.R.U32.HI R24, RZ, R89, R24 ;  /* 0x00000059ff187219 */ /* 0x000fe20000011618 */
[-C--:B------:R-:W-:Y:S04]  /*6dc0*/  IMAD.HI.U32 R16, R3, R36.reuse, RZ ;  /* 0x0000002403107227 */ /* 0x080fe800078e00ff */
[----:B------:R-:W-:Y:S01]  /*6dd0*/  IMAD.HI.U32 R18, R7, R36, RZ ;  /* 0x0000002407127227 */ /* 0x000fe200078e00ff */
[-C--:B------:R-:W-:Y:S02]  /*6de0*/  @P2 SHF.R.U32.HI R3, RZ, R37.reuse, R16 ;  /* 0x00000025ff032219 */ /* 0x080fe40000011610 */
[----:B------:R-:W-:Y:S02]  /*6df0*/  SHF.R.U32.HI R16, RZ, R104, R19 ;  /* 0x00000068ff107219 */ /* 0x000fe40000011613 */
[----:B------:R-:W-:Y:S01]  /*6e00*/  @P2 SHF.R.U32.HI R7, RZ, R37, R18 ;  /* 0x00000025ff072219 */ /* 0x000fe20000011612 */
[C---:B------:R-:W-:Y:S01]  /*6e10*/  IMAD R2, R40.reuse, R3, RZ ;  /* 0x0000000328027224 */ /* 0x040fe200078e02ff */
[----:B------:R-:W-:Y:S02]  /*6e20*/  SEL R5, R43, R16, !P0 ;  /* 0x000000102b057207 */ /* 0x000fe40004000000 */
[----:B------:R-:W-:Y:S01]  /*6e30*/  SEL R3, R45, R24, !P3 ;  /* 0x000000182d037207 */ /* 0x000fe20005800000 */
[----:B------:R-:W-:Y:S01]  /*6e40*/  IMAD R4, R40, R7, RZ ;  /* 0x0000000728047224 */ /* 0x000fe200078e02ff */
[C---:B------:R-:W-:Y:S01]  /*6e50*/  ISETP.GE.AND P0, PT, R5.reuse, R2, PT ;  /* 0x000000020500720c */ /* 0x040fe20003f06270 */
[----:B------:R-:W-:Y:S03]  /*6e60*/  IMAD.HI.U32 R6, R5, R36, RZ ;  /* 0x0000002405067227 */ /* 0x000fe600078e00ff */
[----:B------:R-:W-:Y:S01]  /*6e70*/  ISETP.GE.OR P0, PT, R3, R4, P0 ;  /* 0x000000040300720c */ /* 0x000fe20000706670 */
[----:B------:R-:W-:Y:S01]  /*6e80*/  IMAD.MOV R4, RZ, RZ, -R3 ;  /* 0x000000ffff047224 */ /* 0x000fe200078e0a03 */
[-C--:B------:R-:W-:Y:S03]  /*6e90*/  SHF.R.U32.HI R6, RZ, R37.reuse, R6 ;  /* 0x00000025ff067219 */ /* 0x080fe60000011606 */
[----:B------:R-:W-:Y:S01]  /*6ea0*/  IMAD R45, R42, R4, R45 ;  /* 0x000000042a2d7224 */ /* 0x000fe200078e022d */
[----:B------:R-:W-:Y:S05]  /*6eb0*/  SEL R15, R5, R6, !P2 ;  /* 0x00000006050f7207 */ /* 0x000fea0005000000 */
[----:B------:R-:W-:Y:S02]  /*6ec0*/  IMAD.MOV R6, RZ, RZ, -R15 ;  /* 0x000000ffff067224 */ /* 0x000fe400078e0a0f */
[C---:B------:R-:W-:Y:S04]  /*6ed0*/  @!P0 IMAD.HI.U32 R2, R3.reuse, R36, RZ ;  /* 0x0000002403028227 */ /* 0x040fe800078e00ff */
[----:B------:R-:W-:Y:S01]  /*6ee0*/  IMAD R6, R40, R6, R5 ;  /* 0x0000000628067224 */ /* 0x000fe200078e0205 */
[----:B------:R-:W-:Y:S04]  /*6ef0*/  @!P0 SHF.R.U32.HI R2, RZ, R37, R2 ;  /* 0x00000025ff028219 */ /* 0x000fe80000011602 */
[----:B------:R-:W-:Y:S02]  /*6f00*/  @!P0 SEL R0, R3, R2, !P2 ;  /* 0x0000000203008207 */ /* 0x000fe40005000000 */
[----:B------:R-:W-:Y:S02]  /*6f10*/  IADD3 R2, PT, PT, -R5, RZ, RZ ;  /* 0x000000ff05027210 */ /* 0x000fe40007ffe1ff */
[----:B------:R-:W-:Y:S01]  /*6f20*/  @!P0 IADD3 R8, PT, PT, R15, -R0, RZ ;  /* 0x800000000f088210 */ /* 0x000fe20007ffe0ff */
[----:B------:R-:W-:Y:S02]  /*6f30*/  @!P0 IMAD R0, R7, R6, R0 ;  /* 0x0000000607008224 */ /* 0x000fe400078e0200 */
[----:B------:R-:W-:Y:S02]  /*6f40*/  IMAD R43, R38, R2, R43 ;  /* 0x00000002262b7224 */ /* 0x000fe400078e022b */
[----:B------:R-:W-:Y:S02]  /*6f50*/  @!P0 IMAD R5, R8, R40, R3 ;  /* 0x0000002808058224 */ /* 0x000fe400078e0203 */
[----:B------:R-:W-:Y:S04]  /*6f60*/  @!P0 IMAD.MOV.U32 R3, RZ, RZ, R0 ;  /* 0x000000ffff038224 */ /* 0x000fe800078e0000 */
[----:B------:R-:W-:Y:S02]  /*6f70*/  IMAD R45, R3, R42, R45 ;  /* 0x0000002a032d7224 */ /* 0x000fe400078e022d */
[----:B------:R-:W-:Y:S07]  /*6f80*/  IMAD R43, R5, R38, R43 ;  /* 0x00000026052b7224 */ /* 0x000fee00078e022b */
.L_x_128:
[----:B-1----:R-:W-:Y:S01]  /*6f90*/  @!P1 ISETP.NE.AND P0, PT, R10, 0x1, PT ;  /* 0x000000010a00980c */ /* 0x002fe20003f05270 */
[----:B------:R-:W-:Y:S01]  /*6fa0*/  @!P1 IMAD.HI.U32 R0, R45, R12, RZ ;  /* 0x0000000c2d009227 */ /* 0x000fe200078e00ff */
[----:B------:R-:W-:Y:S01]  /*6fb0*/  @!P1 ISETP.NE.AND P2, PT, R9, 0x1, PT ;  /* 0x000000010900980c */ /* 0x000fe20003f45270 */
[----:B------:R-:W-:Y:S01]  /*6fc0*/  ULOP3.LUT UP0, URZ, UR40, 0x1b0, URZ, 0xc0, !UPT ;  /* 0x000001b028ff7892 */ /* 0x000fe2000f80c0ff */
[----:B------:R-:W-:Y:S01]  /*6fd0*/  @P4 SHF.R.U32.HI R20, RZ, 0x10, R21 ;  /* 0x00000010ff144819 */ /* 0x000fe20000011615 */
[----:B------:R-:W-:Y:S01]  /*6fe0*/  @!P1 IMAD.HI.U32 R3, R43, R11, RZ ;  /* 0x0000000b2b039227 */ /* 0x000fe200078e00ff */
[----:B------:R-:W-:Y:S02]  /*6ff0*/  @!P1 SHF.R.U32.HI R0, RZ, R13, R0 ;  /* 0x0000000dff009219 */ /* 0x000fe40000011600 */
[----:B------:R-:W-:Y:S02]  /*7000*/  @P4 R2UR UR43, R20 ;  /* 0x00000000142b42ca */ /* 0x000fe400000e0000 */
[----:B------:R-:W-:Y:S02]  /*7010*/  @!P1 SHF.R.U32.HI R2, RZ, R14, R3 ;  /* 0x0000000eff029219 */ /* 0x000fe40000011603 */
[----:B------:R-:W-:Y:S02]  /*7020*/  @!P1 SEL R3, R45, R0, !P2 ;  /* 0x000000002d039207 */ /* 0x000fe40005000000 */
[----:B------:R-:W-:Y:S05]  /*7030*/  @!P1 SEL R2, R43, R2, !P0 ;  /* 0x000000022b029207 */ /* 0x000fea0004000000 */
[----:B------:R-:W-:Y:S02]  /*7040*/  @!P1 IMAD.IADD R0, R2, 0x1, -R3 ;  /* 0x0000000102009824 */ /* 0x000fe400078e0a03 */
[----:B------:R-:W-:Y:S02]  /*7050*/  @!P1 IMAD.IADD R2, R3, 0x1, -R2 ;  /* 0x0000000103029824 */ /* 0x000fe400078e0a02 */
[----:B------:R-:W-:Y:S02]  /*7060*/  @!P1 IMAD R45, R0, R9, R45 ;  /* 0x00000009002d9224 */ /* 0x000fe400078e022d */
[----:B------:R-:W-:Y:S01]  /*7070*/  @!P1 IMAD R43, R2, R10, R43 ;  /* 0x0000000a022b9224 */ /* 0x000fe200078e022b */
[----:B------:R-:W-:Y:S06]  /*7080*/  BRA.U !UP0, `(.L_x_129) ;  /* 0x0000000108407547 */ /* 0x000fec000b800000 */
[----:B------:R-:W1:Y:S01]  /*7090*/  LDCU.64 UR8, c[0x4][0x80] ;  /* 0x01001000ff0877ac */ /* 0x000e620008000a00 */
[----:B------:R-:W-:Y:S01]  /*70a0*/  MOV R3, 0x0 ;  /* 0x0000000000037802 */ /* 0x000fe20000000f00 */
[----:B------:R-:W-:Y:S02]  /*70b0*/  HFMA2 R12, -RZ, RZ, 0, 5.9604644775390625e-08 ;  /* 0x00000001ff0c7431 */ /* 0x000fe400000001ff */
[----:B------:R-:W-:Y:S02]  /*70c0*/  IMAD.MOV.U32 R8, RZ, RZ, 0x70 ;  /* 0x00000070ff087424 */ /* 0x000fe400078e00ff */
[----:B------:R-:W-:Y:S01]  /*70d0*/  IMAD.MOV.U32 R13, RZ, RZ, RZ ;  /* 0x000000ffff0d7224 */ /* 0x000fe200078e00ff */
[----:B------:R-:W2:Y:S01]  /*70e0*/  LDCU.64 UR6, c[0x4][0x88] ;  /* 0x01001100ff0677ac */ /* 0x000ea20008000a00 */
[----:B------:R-:W3:Y:S01]  /*70f0*/  LDC.64 R2, c[0x4][R3] ;  /* 0x0100000003027b82 */ /* 0x000ee20000000a00 */
[----:B------:R-:W4:Y:S01]  /*7100*/  LDCU.64 UR4, c[0x4][0x8] ;  /* 0x01000100ff0477ac */ /* 0x000f220008000a00 */
[----:B-1----:R-:W-:Y:S01]  /*7110*/  MOV R5, UR9 ;  /* 0x0000000900057c02 */ /* 0x002fe20008000f00 */
[----:B------:R-:W-:Y:S01]  /*7120*/  IMAD.U32 R4, RZ, RZ, UR8 ;  /* 0x00000008ff047e24 */ /* 0x000fe2000f8e00ff */
[----:B--2---:R-:W-:Y:S01]  /*7130*/  MOV R7, UR7 ;  /* 0x0000000700077c02 */ /* 0x004fe20008000f00 */
[----:B------:R-:W-:Y:S01]  /*7140*/  IMAD.U32 R6, RZ, RZ, UR6 ;  /* 0x00000006ff067e24 */ /* 0x000fe2000f8e00ff */
[----:B----4-:R-:W-:Y:S01]  /*7150*/  MOV R11, UR5 ;  /* 0x00000005000b7c02 */ /* 0x010fe20008000f00 */
[----:B------:R-:W-:Y:S02]  /*7160*/  IMAD.U32 R10, RZ, RZ, UR4 ;  /* 0x00000004ff0a7e24 */ /* 0x000fe4000f8e00ff */
[----:B------:R-:W-:Y:S07]  /*7170*/  LEPC R20, `(.L_x_129) ;  /* 0x000000001014794e */ /* 0x000fee0000000000 */
[----:B---3-5:R-:W-:Y:S05]  /*7180*/  CALL.ABS.NOINC R2 ;  /* 0x0000000002007343 */ /* 0x028fea0003c00000 */
.L_x_129:
[----:B------:R-:W-:Y:S01]  /*7190*/  LOP3.LUT P0, RZ, R114, 0x1b0, RZ, 0xc0, !PT ;  /* 0x000001b072ff7812 */ /* 0x000fe2000780c0ff */
[----:B------:R-:W-:Y:S11]  /*71a0*/  BSSY.RECONVERGENT B6, `(.L_x_130) ;  /* 0x0000013000067945 */ /* 0x000ff60003800200 */
[----:B------:R-:W-:Y:S01]  /*71b0*/  @!UPT UIADD3 URZ, UPT, UPT, URZ, URZ, URZ ;  /* 0x000000fffffff290 */ /* 0x000fe2000fffe0ff */
[----:B------:R-:W-:Y:S05]  /*71c0*/  @!P0 BRA `(.L_x_131) ;  /* 0x0000000000408947 */ /* 0x000fea0003800000 */
        /* <DEDUP_REMOVED lines=16> */
.L_x_131:
[----:B------:R-:W-:Y:S05]  /*72d0*/  BSYNC.RECONVERGENT B6 ;  /* 0x0000000000067941 */ /* 0x000fea0003800200 */
.L_x_130:
[----:B------:R-:W-:Y:S01]  /*72e0*/  ISETP.NE.U32.AND P3, PT, R86, RZ, PT ;  /* 0x000000ff5600720c */ /* 0x000fe20003f65070 */
[----:B------:R-:W-:Y:S01]  /*72f0*/  UISETP.NE.AND UP1, UPT, UR44, URZ, UPT ;  /* 0x000000ff2c00728c */ /* 0x000fe2000bf25270 */
[----:B------:R-:W-:Y:S02]  /*7300*/  ISETP.NE.U32.AND P4, PT, R82, RZ, PT ;  /* 0x000000ff5200720c */ /* 0x000fe40003f85070 */
[----:B------:R-:W-:Y:S02]  /*7310*/  ISETP.NE.AND.EX P3, PT, R87, RZ, PT, P3 ;  /* 0x000000ff5700720c */ /* 0x000fe40003f65330 */
[----:B------:R-:W-:Y:S02]  /*7320*/  PLOP3.LUT P1, PT, PT, PT, PT, 0x8, 0x80 ;  /* 0x000000000080781c */ /* 0x000fe40003f2e170 */
[----:B------:R-:W-:Y:S02]  /*7330*/  PLOP3.LUT P0, PT, PT, PT, UP1, 0x80, 0x8 ;  /* 0x000000000008781c */ /* 0x000fe40003f0f018 */
[----:B------:R-:W-:Y:S02]  /*7340*/  ISETP.NE.AND.EX P4, PT, R83, RZ, PT, P4 ;  /* 0x000000ff5300720c */ /* 0x000fe40003f85340 */
[----:B------:R-:W1:Y:S09]  /*7350*/  @UP1 LDCU.64 UR4, c[0x0][0x888] ;  /* 0x00011100ff0417ac */ /* 0x000e720008000a00 */
[----:B------:R-:W-:Y:S01]  /*7360*/  @P0 PLOP3.LUT P1, PT, P3, PT, PT, 0x80, 0x8 ;  /* 0x000000000008081c */ /* 0x000fe20001f2f070 */
[----:B-1----:R-:W-:Y:S04]  /*7370*/  @UP1 UISETP.NE.U32.AND UP0, UPT, UR4, URZ, UPT ;  /* 0x000000ff0400128c */ /* 0x002fe8000bf05070 */
[----:B------:R-:W-:Y:S04]  /*7380*/  @UP1 UISETP.NE.AND.EX UP0, UPT, UR5, URZ, UPT, UP0 ;  /* 0x000000ff0500128c */ /* 0x000fe8000bf05300 */
[----:B------:R-:W-:Y:S01]  /*7390*/  @UP1 USEL UR4, URZ, 0xffffffff, UP0 ;  /* 0xffffffffff041887 */ /* 0x000fe20008000000 */
[----:B------:R-:W-:Y:S11]  /*73a0*/  @!P3 BRA `(.L_x_132) ;  /* 0x00000000002cb947 */ /* 0x000ff60003800000 */
[----:B------:R-:W-:Y:S01]  /*73b0*/  ISETP.NE.U32.AND P2, PT, R84, RZ, PT ;  /* 0x000000ff5400720c */ /* 0x000fe20003f45070 */
[----:B------:R-:W-:Y:S03]  /*73c0*/  IMAD.MOV.U32 R102, RZ, RZ, 0x1 ;  /* 0x00000001ff667424 */ /* 0x000fe600078e00ff */
[----:B------:R-:W-:Y:S11]  /*73d0*/  ISETP.NE.AND.EX P2, PT, R85, RZ, PT, P2 ;  /* 0x000000ff5500720c */ /* 0x000ff60003f45320 */
[----:B------:R-:W-:Y:S02]  /*73e0*/  @!UPT UIADD3 URZ, UPT, UPT, URZ, URZ, URZ ;  /* 0x000000fffffff290 */ /* 0x000fe4000fffe0ff */
[----:B------:R-:W1:Y:S01]  /*73f0*/  @P2 LDC.64 R2, c[0x0][0x888] ;  /* 0x00022200ff022b82 */ /* 0x000e620000000a00 */
[----:B------:R-:W-:Y:S04]  /*7400*/  @P2 IMAD R0, R86, UR45, RZ ;  /* 0x0000002d56002c24 */ /* 0x000fe8000f8e02ff */
[----:B-1----:R-:W-:Y:S04]  /*7410*/  @P2 IMAD.WIDE R2, R0, 0x4, R2 ;  /* 0x0000000400022825 */ /* 0x002fe800078e0202 */
[----:B------:R-:W-:Y:S01]  /*7420*/  HFMA2 R0, -RZ, RZ, 0, 5.9604644775390625e-08 ;  /* 0x00000001ff007431 */ /* 0x000fe200000001ff */
[----:B-----5:R1:W5:Y:S04]  /*7430*/  @P2 LDG.E R49, desc[UR38][R2.64] ;  /* 0x0000002602312981 */ /* 0x020368000c1e1900 */
[----:B------:R-:W-:Y:S01]  /*7440*/  @!P2 PRMT R102, R0, 0x7610, R102 ;  /* 0x000076100066a816 */ /* 0x000fe20000000066 */
[----:B-1----:R-:W2:Y:S06]  /*7450*/  @!P2 LDC R49, c[0x0][0x880] ;  /* 0x00022000ff31ab82 */ /* 0x002eac0000000800 */
.L_x_132:
[----:B------:R-:W-:Y:S05]  /*7460*/  @!P4 BRA `(.L_x_133) ;  /* 0x000000000020c947 */ /* 0x000fea0003800000 */
[----:B------:R-:W-:Y:S04]  /*7470*/  ISETP.NE.U32.AND P2, PT, R80, RZ, PT ;  /* 0x000000ff5000720c */ /* 0x000fe80003f45070 */
[----:B------:R-:W-:Y:S11]  /*7480*/  ISETP.NE.AND.EX P2, PT, R81, RZ, PT, P2 ;  /* 0x000000ff5100720c */ /* 0x000ff60003f45320 */
[----:B------:R-:W-:Y:S02]  /*7490*/  @!UPT UIADD3 URZ, UPT, UPT, URZ, URZ, URZ ;  /* 0x000000fffffff290 */ /* 0x000fe4000fffe0ff */
[----:B------:R-:W1:Y:S01]  /*74a0*/  @P2 LDC.64 R2, c[0x0][0x8a8] ;  /* 0x00022a00ff022b82 */ /* 0x000e620000000a00 */
[----:B------:R-:W-:Y:S04]  /*74b0*/  @P2 IMAD R0, R82, UR45, RZ ;  /* 0x0000002d52002c24 */ /* 0x000fe8000f8e02ff */
[----:B-1----:R-:W-:Y:S05]  /*74c0*/  @P2 IMAD.WIDE R2, R0, 0x4, R2 ;  /* 0x0000000400022825 */ /* 0x002fea00078e0202 */
[----:B-----5:R1:W5:Y:S02]  /*74d0*/  @P2 LDG.E R47, desc[UR38][R2.64] ;  /* 0x00000026022f2981 */ /* 0x020364000c1e1900 */
[----:B-1----:R-:W3:Y:S02]  /*74e0*/  @!P2 LDC R47, c[0x0][0x8a0] ;  /* 0x00022800ff2fab82 */ /* 0x002ee40000000800 */
.L_x_133:
[----:B--2--5:R-:W-:Y:S01]  /*74f0*/  @P0 FSETP.NEU.AND P4, PT, R49, RZ, PT ;  /* 0x000000ff3100020b */ /* 0x024fe20003f8d000 */
[----:B------:R-:W-:Y:S01]  /*7500*/  IMAD.U32 R0, RZ, RZ, UR4 ;  /* 0x00000004ff007e24 */ /* 0x000fe2000f8e00ff */
[----:B------:R-:W-:Y:S01]  /*7510*/  @P0 LOP3.LUT P2, RZ, R102, 0xff, RZ, 0xc0, !PT ;  /* 0x000000ff66ff0812 */ /* 0x000fe2000784c0ff */
[----:B------:R-:W-:Y:S01]  /*7520*/  BSSY B1, `(.L_x_134) ;  /* 0x0000034000017945 */ /* 0x000fe20003800000 */
[----:B------:R-:W-:Y:S01]  /*7530*/  @P0 SEL R5, RZ, 0xffffffff, P4 ;  /* 0xffffffffff050807 */ /* 0x000fe20002000000 */
[----:B------:R-:W-:Y:S01]  /*7540*/  IMAD.IADD R32, R46, 0x1, R17 ;  /* 0x000000012e207824 */ /* 0x000fe200078e0211 */
[----:B------:R-:W-:Y:S02]  /*7550*/  LEA R96, R44, UR41, 0x3 ;  /* 0x000000292c607c11 */ /* 0x000fe4000f8e18ff */
[----:B------:R-:W-:Y:S02]  /*7560*/  CS2R R54, SRZ ;  /* 0x0000000000367805 */ /* 0x000fe4000001ff00 */
[----:B------:R-:W-:Y:S02]  /*7570*/  @P1 SEL R5, R0, R5, !P2 ;  /* 0x0000000500051207 */ /* 0x000fe40005000000 */
[----:B------:R-:W-:Y:S02]  /*7580*/  CS2R R52, SRZ ;  /* 0x0000000000347805 */ /* 0x000fe4000001ff00 */
[----:B------:R-:W-:Y:S02]  /*7590*/  SHF.L.U32 R3, R110, 0x1f, RZ ;  /* 0x0000001f6e037819 */ /* 0x000fe400000006ff */
[----:B------:R-:W-:Y:S02]  /*75a0*/  CS2R R58, SRZ ;  /* 0x00000000003a7805 */ /* 0x000fe4000001ff00 */
[----:B------:R-:W-:Y:S02]  /*75b0*/  @P0 LOP3.LUT R5, R5, 0x1, RZ, 0xc0, !PT ;  /* 0x0000000105050812 */ /* 0x000fe400078ec0ff */
[----:B------:R-:W-:Y:S02]  /*75c0*/  CS2R R56, SRZ ;  /* 0x0000000000387805 */ /* 0x000fe4000001ff00 */
[----:B------:R-:W-:Y:S02]  /*75d0*/  PLOP3.LUT P5, PT, PT, PT, PT, 0x8, 0x80 ;  /* 0x000000000080781c */ /* 0x000fe40003fae170 */
[----:B------:R-:W-:Y:S11]  /*75e0*/  ISETP.NE.U32.OR P1, PT, R5, 0x1, !P0 ;  /* 0x000000010500780c */ /* 0x000ff60004725470 */
[----:B------:R-:W-:Y:S02]  /*75f0*/  @!UPT UIADD3 URZ, UPT, UPT, URZ, URZ, URZ ;  /* 0x000000fffffff290 */ /* 0x000fe4000fffe0ff */
[----:B------:R-:W-:Y:S04]  /*7600*/  @P1 SHF.L.U32 R2, R108, 0x1f, RZ ;  /* 0x0000001f6c021819 */ /* 0x000fe800000006ff */
[----:B------:R-:W1:Y:S01]  /*7610*/  @P1 SYNCS.PHASECHK.TRANS64.TRYWAIT P0, [UR41+0x360], R2 ;  /* 0x00036002ff0015a7 */ /* 0x000e620008001129 */
[----:B------:R2:W4:Y:S01]  /*7620*/  SYNCS.PHASECHK.TRANS64.TRYWAIT P4, [R96+URZ+0x390], R3 ;  /* 0x00039003600075a7 */ /* 0x00052200080811ff */
[----:B-1----:R-:W-:Y:S01]  /*7630*/  @P1 PLOP3.LUT P5, PT, P0, PT, PT, 0x8, 0x80 ;  /* 0x000000000080181c */ /* 0x002fe200007ae170 */
[----:B------:R-:W-:Y:S01]  /*7640*/  @!UPT UIADD3 URZ, UPT, UPT, URZ, URZ, URZ ;  /* 0x000000fffffff290 */ /* 0x000fe2000fffe0ff */
[----:B--2-4-:R-:W-:Y:S11]  /*7650*/  @!P1 BRA `(.L_x_135) ;  /* 0x0000000000809947 */ /* 0x014ff60003800000 */
[----:B------:R-:W-:Y:S01]  /*7660*/  ISETP.NE.U32.AND P0, PT, RZ, UR36, PT ;  /* 0x00000024ff007c0c */ /* 0x000fe2000bf05070 */
[----:B------:R-:W-:Y:S01]  /*7670*/  BSSY B0, `(.L_x_136) ;  /* 0x0000012000007945 */ /* 0x000fe20003800000 */
[----:B------:R-:W-:Y:S02]  /*7680*/  FSETP.NEU.AND P2, PT, R49, RZ, PT ;  /* 0x000000ff3100720b */ /* 0x000fe40003f4d000 */
[----:B------:R-:W-:Y:S02]  /*7690*/  CS2R R58, SRZ ;  /* 0x00000000003a7805 */ /* 0x000fe4000001ff00 */
[----:B------:R-:W-:Y:S02]  /*76a0*/  ISETP.NE.AND.EX P0, PT, RZ, UR37, PT, P0 ;  /* 0x00000025ff007c0c */ /* 0x000fe4000bf05300 */
[----:B------:R-:W-:Y:S02]  /*76b0*/  CS2R R56, SRZ ;  /* 0x0000000000387805 */ /* 0x000fe4000001ff00 */
[----:B------:R-:W-:Y:S02]  /*76c0*/  LOP3.LUT P1, RZ, R102, 0xff, RZ, 0xc0, !PT ;  /* 0x000000ff66ff7812 */ /* 0x000fe4000782c0ff */
[----:B------:R-:W-:Y:S02]  /*76d0*/  CS2R R54, SRZ ;  /* 0x0000000000367805 */ /* 0x000fe4000001ff00 */
[----:B------:R-:W-:Y:S02]  /*76e0*/  SEL R0, RZ, 0xffffffff, P2 ;  /* 0xffffffffff007807 */ /* 0x000fe40001000000 */
[----:B------:R-:W-:Y:S02]  /*76f0*/  CS2R R52, SRZ ;  /* 0x0000000000347805 */ /* 0x000fe4000001ff00 */
[----:B------:R-:W-:Y:S04]  /*7700*/  SEL R5, RZ, 0xffffffff, P0 ;  /* 0xffffffffff057807 */ /* 0x000fe80000000000 */
[----:B------:R-:W-:Y:S04]  /*7710*/  @P3 SEL R0, R5, R0, !P1 ;  /* 0x0000000005003207 */ /* 0x000fe80004800000 */
[----:B------:R-:W-:Y:S04]  /*7720*/  LOP3.LUT R0, R0, 0x1, RZ, 0xc0, !PT ;  /* 0x0000000100007812 */ /* 0x000fe800078ec0ff */
[----:B------:R-:W-:Y:S01]  /*7730*/  ISETP.NE.U32.AND P0, PT, R0, 0x1, PT ;  /* 0x000000010000780c */ /* 0x000fe20003f05070 */
[----:B------:R-:W-:Y:S01]  /*7740*/  @!UPT UIADD3 URZ, UPT, UPT, URZ, URZ, URZ ;  /* 0x000000fffffff290 */ /* 0x000fe2000fffe0ff */
[----:B------:R-:W-:Y:S11]  /*7750*/  @!P5 BRA `(.L_x_137) ;  /* 0x00000000000cd947 */ /* 0x000ff60003800000 */
[----:B------:R-:W-:Y:S04]  /*7760*/  SHF.L.U32 R5, R108, 0x1f, RZ ;  /* 0x0000001f6c057819 */ /* 0x000fe800000006ff */
[----:B------:R-:W1:Y:S02]  /*7770*/  SYNCS.PHASECHK.TRANS64.TRYWAIT P1, [UR41+0x360], R5 ;  /* 0x00036005ff0075a7 */ /* 0x000e640008021129 */
[----:B-1----:R-:W-:Y:S05]  /*7780*/  @!P1 BRA `(.L_x_138) ;  /* 0x0000002400ec9947 */ /* 0x002fea0003800000 */
.L_x_137:
[----:B------:R-:W-:Y:S05]  /*7790*/  BSYNC B0 ;  /* 0x0000000000007941 */ /* 0x000fea0003800000 */
.L_x_136:
[----:B------:R2:W4:Y:S01]  /*77a0*/  @P0 LDS.128 R56, [R112+UR41+0x400] ;  /* 0x0004002970380984 */ /* 0x0005220008000c00 */
[----:B------:R-:W-:Y:S01]  /*77b0*/  UIADD3 UR4, UPT, UPT, UR41, 0x368, URZ ;  /* 0x0000036829047890 */ /* 0x000fe2000fffe0ff */
[----:B------:R-:W-:Y:S02]  /*77c0*/  LOP3.LUT R108, R108, 0x1, RZ, 0x3c, !PT ;  /* 0x000000016c6c7812 */ /* 0x000fe400078e3cff */
[----:B------:R2:W1:Y:S01]  /*77d0*/  @P0 LDS.128 R52, [R111+0x10] ;  /* 0x000010006f340984 */ /* 0x0004620000000c00 */
[----:B------:R-:W-:Y:S01]  /*77e0*/  UPRMT UR4, UR42, 0x654, UR4 ;  /* 0x000006542a047896 */ /* 0x000fe20008000004 */
[----:B------:R-:W-:Y:S01]  /*77f0*/  @!PT LDS RZ, [RZ] ;  /* 0x00000000fffff984 */ /* 0x000fe20000000800 */
[----:B------:R-:W-:Y:S01]  /*7800*/  @!PT LDS RZ, [RZ] ;  /* 0x00000000fffff984 */ /* 0x000fe20000000800 */
[----:B------:R-:W-:Y:S01]  /*7810*/  @!PT LDS RZ, [RZ] ;  /* 0x00000000fffff984 */ /* 0x000fe20000000800 */
[----:B------:R-:W-:Y:S01]  /*7820*/  @!PT LDS RZ, [RZ] ;  /* 0x00000000fffff984 */ /* 0x000fe20000000800 */
[----:B------:R5:W-:Y:S06]  /*7830*/  MEMBAR.ALL.CTA ;  /* 0x0000000000007992 */ /* 0x000bec0000008000 */
[----:B-----5:R-:W5:Y:S02]  /*7840*/  FENCE.VIEW.ASYNC.S ;  /* 0x00000000000073c6 */ /* 0x020f640000000000 */
[----:B-----5:R-:W-:Y:S03]  /*7850*/  SYNCS.ARRIVE.TRANS64.RED.A1T0 RZ, [UR4], RZ ;  /* 0x000000ffffff79a7 */ /* 0x020fe60008100404 */
.L_x_135:
[----:B------:R-:W-:Y:S05]  /*7860*/  BSYNC B1 ;  /* 0x0000000000017941 */ /* 0x000fea0003800000 */
.L_x_134:
[----:B-1----:R-:W-:Y:S04]  /*7870*/  SHF.R.U32.HI R0, RZ, 0x15, R32 ;  /* 0x00000015ff007819 */ /* 0x002fe80000011620 */
[----:B------:R-:W-:Y:S01]  /*7880*/  LOP3.LUT P0, RZ, R0, 0x3, R113, 0x48, !PT ;  /* 0x0000000300ff7812 */ /* 0x000fe20007804871 */
[----:B------:R-:W-:Y:S01]  /*7890*/  @!UPT UIADD3 URZ, UPT, UPT, URZ, URZ, URZ ;  /* 0x000000fffffff290 */ /* 0x000fe2000fffe0ff */
[----:B------:R-:W-:Y:S11]  /*78a0*/  @P4 BRA `(.L_x_139) ;  /* 0x0000000000084947 */ /* 0x000ff60003800000 */
[----:B------:R-:W1:Y:S02]  /*78b0*/  SYNCS.PHASECHK.TRANS64.TRYWAIT P1, [R96+URZ+0x390], R3 ;  /* 0x00039003600075a7 */ /* 0x000e6400080211ff */
[----:B-1----:R-:W-:Y:S05]  /*78c0*/  @!P1 BRA `(.L_x_140) ;  /* 0x0000002400b49947 */ /* 0x002fea0003800000 */
.L_x_139:
[----:B------:R-:W-:Y:S05]  /*78d0*/  @!P0 BRA `(.L_x_141) ;  /* 0x0000000000408947 */ /* 0x000fea0003800000 */
[----:B------:R-:W1:Y:S01]  /*78e0*/  LDCU.64 UR8, c[0x4][0x70] ;  /* 0x01000e00ff0877ac */ /* 0x000e620008000a00 */
[----:B------:R-:W-:Y:S01]  /*78f0*/  MOV R3, 0x0 ;  /* 0x0000000000037802 */ /* 0x000fe20000000f00 */
[----:B------:R-:W-:Y:S02]  /*7900*/  HFMA2 R12, -RZ, RZ, 0, 5.9604644775390625e-08 ;  /* 0x00000001ff0c7431 */ /* 0x000fe400000001ff */
[----:B------:R-:W-:Y:S02]  /*7910*/  IMAD.MOV.U32 R8, RZ, RZ, 0x192 ;  /* 0x00000192ff087424 */ /* 0x000fe400078e00ff */
[----:B------:R-:W-:Y:S01]  /*7920*/  IMAD.MOV.U32 R13, RZ, RZ, RZ ;  /* 0x000000ffff0d7224 */ /* 0x000fe200078e00ff */
[----:B------:R-:W5:Y:S01]  /*7930*/  LDCU.64 UR6, c[0x4][0x78] ;  /* 0x01000f00ff0677ac */ /* 0x000f620008000a00 */
[----:B------:R-:W2:Y:S01]  /*7940*/  LDC.64 R2, c[0x4][R3] ;  /* 0x0100000003027b82 */ /* 0x000ea20000000a00 */
[----:B------:R-:W3:Y:S01]  /*7950*/  LDCU.64 UR4, c[0x4][0x10] ;  /* 0x01000200ff0477ac */ /* 0x000ee20008000a00 */
[----:B-1----:R-:W-:Y:S01]  /*7960*/  MOV R5, UR9 ;  /* 0x0000000900057c02 */ /* 0x002fe20008000f00 */
[----:B------:R-:W-:Y:S01]  /*7970*/  IMAD.U32 R4, RZ, RZ, UR8 ;  /* 0x00000008ff047e24 */ /* 0x000fe2000f8e00ff */
[----:B-----5:R-:W-:Y:S01]  /*7980*/  MOV R7, UR7 ;  /* 0x0000000700077c02 */ /* 0x020fe20008000f00 */
[----:B------:R-:W-:Y:S01]  /*7990*/  IMAD.U32 R6, RZ, RZ, UR6 ;  /* 0x00000006ff067e24 */ /* 0x000fe2000f8e00ff */
[----:B---3--:R-:W-:Y:S01]  /*79a0*/  MOV R11, UR5 ;  /* 0x00000005000b7c02 */ /* 0x008fe20008000f00 */
[----:B------:R-:W-:Y:S02]  /*79b0*/  IMAD.U32 R10, RZ, RZ, UR4 ;  /* 0x00000004ff0a7e24 */ /* 0x000fe4000f8e00ff */
[----:B------:R-:W-:Y:S07]  /*79c0*/  LEPC R20, `(.L_x_141) ;  /* 0x000000001014794e */ /* 0x000fee0000000000 */
[----:B--2-4-:R-:W-:Y:S05]  /*79d0*/  CALL.ABS.NOINC R2 ;  /* 0x0000000002007343 */ /* 0x014fea0003c00000 */
.L_x_141:
[----:B------:R-:W-:Y:S01]  /*79e0*/  LOP3.LUT P0, RZ, R107, 0x60, RZ, 0xc0, !PT ;  /* 0x000000606bff7812 */ /* 0x000fe2000780c0ff */
[----:B------:R-:W-:Y:S05]  /*79f0*/  WARPSYNC.ALL ;  /* 0x0000000000007948 */ /* 0x000fea0003800000 */
[----:B------:R-:W-:Y:S01]  /*7a00*/  R2UR UR4, R32 ;  /* 0x00000000200472ca */ /* 0x000fe200000e0000 */
[----:B------:R-:W-:Y:S01]  /*7a10*/  BSSY.RECONVERGENT B0, `(.L_x_142) ;  /* 0x00000b4000007945 */ /* 0x000fe20003800200 */
[-C--:B----4-:R-:W-:Y:S02]  /*7a20*/  F2FP.F16.E4M3.UNPACK_B R50, R56.reuse ;  /* 0x00000038ff32723e */ /* 0x090fe400020006ff */
[----:B------:R-:W-:Y:S02]  /*7a30*/  F2FP.F16.E4M3.UNPACK_B R63, R56.H1 ;  /* 0x00000038ff3f723e */ /* 0x000fe400030006ff */
[-C--:B------:R-:W-:Y:S01]  /*7a40*/  F2FP.F16.E4M3.UNPACK_B R56, R57.reuse ;  /* 0x00000039ff38723e */ /* 0x080fe200020006ff */
[--C-:B------:R-:W-:Y:S01]  /*7a50*/  HADD2.F32 R48, -RZ, R50.reuse.H0_H0 ;  /* 0x20000032ff307230 */ /* 0x100fe20000004100 */
[----:B------:R-:W-:Y:S01]  /*7a60*/  F2FP.F16.E4M3.UNPACK_B R57, R57.H1 ;  /* 0x00000039ff39723e */ /* 0x000fe200030006ff */
[----:B------:R-:W-:Y:S01]  /*7a70*/  HADD2.F32 R50, -RZ, R50.H1_H1 ;  /* 0x30000032ff327230 */ /* 0x000fe20000004100 */
[-C--:B------:R-:W-:Y:S01]  /*7a80*/  F2FP.F16.E4M3.UNPACK_B R66, R52.reuse ;  /* 0x00000034ff42723e */ /* 0x080fe200020006ff */
[--C-:B------:R-:W-:Y:S01]  /*7a90*/  HADD2.F32 R51, -RZ, R63.reuse.H0_H0 ;  /* 0x2000003fff337230 */ /* 0x100fe20000004100 */
[----:B------:R-:W-:Y:S01]  /*7aa0*/  F2FP.F16.E4M3.UNPACK_B R68, R52.H1 ;  /* 0x00000034ff44723e */ /* 0x000fe200030006ff */
[----:B------:R-:W-:Y:S01]  /*7ab0*/  LDTM.16dp32bit_t0_t15.x32 R4, tmem[UR4] ;  /* 0x00000004000479ee */ /* 0x000fe20008a80000 */
[----:B------:R-:W3:Y:S01]  /*7ac0*/  LDTM.16dp32bit_t16_t31.x32 R4, tmem[UR4+0x20] ;  /* 0x00002004000479ee */ /* 0x000ee20008aa0000 */
[----:B------:R-:W-:Y:S01]  /*7ad0*/  NOP ;  /* 0x0000000000007918 */ /* 0x000fe20000000000 */
[----:B------:R-:W-:Y:S01]  /*7ae0*/  R2UR UR5, R96 ;  /* 0x00000000600572ca */ /* 0x000fe200000e0000 */
[--C-:B------:R-:W-:Y:S01]  /*7af0*/  HADD2.F32 R65, -RZ, R66.reuse.H0_H0 ;  /* 0x20000042ff417230 */ /* 0x100fe20000004100 */
[----:B------:R-:W-:Y:S01]  /*7b00*/  F2FP.F16.E4M3.UNPACK_B R61, R58 ;  /* 0x0000003aff3d723e */ /* 0x000fe200020006ff */
[----:B------:R-:W-:Y:S01]  /*7b10*/  HADD2.F32 R67, -RZ, R66.H1_H1 ;  /* 0x30000042ff437230 */ /* 0x000fe20000004100 */
[-C--:B------:R-:W-:Y:S01]  /*7b20*/  F2FP.F16.E4M3.UNPACK_B R70, R53.reuse ;  /* 0x00000035ff46723e */ /* 0x080fe200020006ff */
[----:B------:R-:W-:Y:S01]  /*7b30*/  HADD2.F32 R52, -RZ, R63.H1_H1 ;  /* 0x3000003fff347230 */ /* 0x000fe20000004100 */
[----:B------:R-:W-:Y:S01]  /*7b40*/  F2FP.F16.E4M3.UNPACK_B R72, R53.H1 ;  /* 0x00000035ff48723e */ /* 0x000fe200030006ff */
[----:B------:R-:W-:Y:S01]  /*7b50*/  HADD2.F32 R53, -RZ, R56.H0_H0 ;  /* 0x20000038ff357230 */ /* 0x000fe20000004100 */
[-C--:B------:R-:W-:Y:S01]  /*7b60*/  F2FP.F16.E4M3.UNPACK_B R74, R54.reuse ;  /* 0x00000036ff4a723e */ /* 0x080fe200020006ff */
[----:B------:R-:W-:Y:S01]  /*7b70*/  HADD2.F32 R69, -RZ, R70.H0_H0 ;  /* 0x20000046ff457230 */ /* 0x000fe20000004100 */
[----:B------:R-:W-:Y:S01]  /*7b80*/  F2FP.F16.E4M3.UNPACK_B R76, R54.H1 ;  /* 0x00000036ff4c723e */ /* 0x000fe200030006ff */
[----:B------:R-:W-:Y:S01]  /*7b90*/  HADD2.F32 R54, -RZ, R56.H1_H1 ;  /* 0x30000038ff367230 */ /* 0x000fe20000004100 */
[----:B------:R-:W-:Y:S01]  /*7ba0*/  F2FP.F16.E4M3.UNPACK_B R60, R58.H1 ;  /* 0x0000003aff3c723e */ /* 0x000fe200030006ff */
[----:B------:R-:W-:Y:S01]  /*7bb0*/  UIADD3 UR5, UPT, UPT, UR5, 0x3a0, URZ ;  /* 0x000003a005057890 */ /* 0x000fe2000fffe0ff */
[----:B------:R-:W-:Y:S01]  /*7bc0*/  HADD2.F32 R58, -RZ, R61.H1_H1 ;  /* 0x3000003dff3a7230 */ /* 0x000fe20000004100 */
[----:B------:R-:W-:Y:S01]  /*7bd0*/  F2FP.F16.E4M3.UNPACK_B R77, R55 ;  /* 0x00000037ff4d723e */ /* 0x000fe200020006ff */
[----:B------:R-:W-:Y:S01]  /*7be0*/  HADD2.F32 R70, -RZ, R70.H1_H1 ;  /* 0x30000046ff467230 */ /* 0x000fe20000004100 */
[----:B------:R-:W-:Y:S01]  /*7bf0*/  UPRMT UR5, UR42, 0x654, UR5 ;  /* 0x000006542a057896 */ /* 0x000fe20008000005 */
[--C-:B------:R-:W-:Y:S01]  /*7c00*/  HADD2.F32 R73, -RZ, R74.reuse.H0_H0 ;  /* 0x2000004aff497230 */ /* 0x100fe20000004100 */
[----:B------:R-:W-:Y:S01]  /*7c10*/  F2FP.F16.E4M3.UNPACK_B R62, R59 ;  /* 0x0000003bff3e723e */ /* 0x000fe200020006ff */
[----:B------:R-:W-:Y:S01]  /*7c20*/  HADD2.F32 R74, -RZ, R74.H1_H1 ;  /* 0x3000004aff4a7230 */ /* 0x000fe20000004100 */
[----:B------:R-:W-:Y:S01]  /*7c30*/  F2FP.F16.E4M3.UNPACK_B R78, R55.H1 ;  /* 0x00000037ff4e723e */ /* 0x000fe200030006ff */
[C---:B---3--:R-:W-:Y:S01]  /*7c40*/  FMUL R4, R47.reuse, R4 ;  /* 0x000000042f047220 */ /* 0x048fe20000400000 */
[C---:B------:R-:W-:Y:S01]  /*7c50*/  FMUL R5, R47.reuse, R5 ;  /* 0x000000052f057220 */ /* 0x040fe20000400000 */
[C---:B------:R-:W-:Y:S01]  /*7c60*/  FMUL R8, R47.reuse, R8 ;  /* 0x000000082f087220 */ /* 0x040fe20000400000 */
[----:B------:R-:W-:Y:S01]  /*7c70*/  FMUL R9, R47, R9 ;  /* 0x000000092f097220 */ /* 0x000fe20000400000 */
[----:B------:R-:W-:Y:S01]  /*7c80*/  SYNCS.ARRIVE.TRANS64.RED.A1T0 RZ, [UR5], RZ ;  /* 0x000000ffffff79a7 */ /* 0x000fe20008100405 */
[C---:B------:R-:W-:Y:S01]  /*7c90*/  FFMA R4, R49.reuse, R48, R4 ;  /* 0x0000003031047223 */ /* 0x040fe20000000004 */
[----:B------:R-:W-:Y:S01]  /*7ca0*/  FFMA R5, R49, R50, R5 ;  /* 0x0000003231057223 */ /* 0x000fe20000000005 */
[C---:B------:R-:W-:Y:S01]  /*7cb0*/  FMUL R12, R47.reuse, R12 ;  /* 0x0000000c2f0c7220 */ /* 0x040fe20000400000 */
        /* <DEDUP_REMOVED lines=9> */
[----:B------:R-:W-:Y:S02]  /*7d50*/  HADD2.F32 R48, -RZ, R77.H1_H1 ;  /* 0x3000004dff307230 */ /* 0x000fe40000004100 */
[C---:B------:R-:W-:Y:S01]  /*7d60*/  FMUL R28, R47.reuse, R32 ;  /* 0x000000202f1c7220 */ /* 0x040fe20000400000 */
[C---:B------:R-:W-:Y:S01]  /*7d70*/  FMUL R29, R47.reuse, R33 ;  /* 0x000000212f1d7220 */ /* 0x040fe20000400000 */
[C---:B------:R-:W-:Y:S01]  /*7d80*/  FMUL R6, R47.reuse, R6 ;  /* 0x000000062f067220 */ /* 0x040fe20000400000 */
[C---:B------:R-:W-:Y:S01]  /*7d90*/  FMUL R7, R47.reuse, R7 ;  /* 0x000000072f077220 */ /* 0x040fe20000400000 */
[--C-:B------:R-:W-:Y:S02]  /*7da0*/  HADD2.F32 R55, -RZ, R57.reuse.H0_H0 ;  /* 0x20000039ff377230 */ /* 0x100fe40000004100 */
[----:B------:R-:W-:Y:S01]  /*7db0*/  FMUL R10, R47, R10 ;  /* 0x0000000a2f0a7220 */ /* 0x000fe20000400000 */
[C---:B------:R-:W-:Y:S01]  /*7dc0*/  FFMA R6, R49.reuse, R51, R6 ;  /* 0x0000003331067223 */ /* 0x040fe20000000006 */
[----:B------:R-:W-:Y:S02]  /*7dd0*/  HADD2.F32 R56, -RZ, R57.H1_H1 ;  /* 0x30000039ff387230 */ /* 0x000fe40000004100 */
[C---:B------:R-:W-:Y:S01]  /*7de0*/  FFMA R7, R49.reuse, R52, R7 ;  /* 0x0000003431077223 */ /* 0x040fe20000000007 */
[C---:B------:R-:W-:Y:S01]  /*7df0*/  FFMA R8, R49.reuse, R53, R8 ;  /* 0x0000003531087223 */ /* 0x040fe20000000008 */
[C---:B------:R-:W-:Y:S01]  /*7e00*/  FFMA R9, R49.reuse, R54, R9 ;  /* 0x0000003631097223 */ /* 0x040fe20000000009 */
[----:B------:R-:W-:Y:S02]  /*7e10*/  HADD2.F32 R57, -RZ, R61.H0_H0 ;  /* 0x2000003dff397230 */ /* 0x000fe40000004100 */
[----:B------:R-:W-:Y:S01]  /*7e20*/  FFMA R10, R49, R55, R10 ;  /* 0x00000037310a7223 */ /* 0x000fe2000000000a */
[----:B------:R-:W-:Y:S01]  /*7e30*/  F2FP.SATFINITE.E4M3.F32.PACK_AB_MERGE_C R96, R7, R6, RZ ;  /* 0x000000060760723e */ /* 0x000fe200048070ff */
[----:B------:R-:W-:Y:S02]  /*7e40*/  HADD2.F32 R61, -RZ, R62.H0_H0 ;  /* 0x2000003eff3d7230 */ /* 0x000fe40000004100 */
[----:B------:R-:W-:Y:S01]  /*7e50*/  FMUL R11, R47, R11 ;  /* 0x0000000b2f0b7220 */ /* 0x000fe20000400000 */
[----:B------:R-:W-:Y:S01]  /*7e60*/  F2FP.F16.E4M3.UNPACK_B R64, R59.H1 ;  /* 0x0000003bff40723e */ /* 0x000fe200030006ff */
[----:B------:R-:W-:Y:S01]  /*7e70*/  HADD2.F32 R59, -RZ, R60.H0_H0 ;  /* 0x2000003cff3b7230 */ /* 0x000fe20000004100 */
[----:B------:R-:W-:Y:S01]  /*7e80*/  F2FP.SATFINITE.E4M3.F32.PACK_AB_MERGE_C R96, R5, R4, R96 ;  /* 0x000000040560723e */ /* 0x000fe20004807060 */
[C---:B------:R-:W-:Y:S01]  /*7e90*/  FFMA R11, R49.reuse, R56, R11 ;  /* 0x00000038310b7223 */ /* 0x040fe2000000000b */
[C---:B------:R-:W-:Y:S01]  /*7ea0*/  FFMA R12, R49.reuse, R57, R12 ;  /* 0x00000039310c7223 */ /* 0x040fe2000000000c */
[----:B------:R-:W-:Y:S01]  /*7eb0*/  FFMA R13, R49, R58, R13 ;  /* 0x0000003a310d7223 */ /* 0x000fe2000000000d */
[----:B------:R-:W-:Y:S02]  /*7ec0*/  HADD2.F32 R62, -RZ, R62.H1_H1 ;  /* 0x3000003eff3e7230 */ /* 0x000fe40000004100 */
[----:B------:R-:W-:Y:S01]  /*7ed0*/  FMUL R14, R47, R14 ;  /* 0x0000000e2f0e7220 */ /* 0x000fe20000400000 */
[----:B------:R-:W-:Y:S01]  /*7ee0*/  HADD2.F32 R60, -RZ, R60.H1_H1 ;  /* 0x3000003cff3c7230 */ /* 0x000fe20000004100 */
[----:B------:R-:W-:Y:S01]  /*7ef0*/  F2FP.SATFINITE.E4M3.F32.PACK_AB_MERGE_C R97, R11, R10, RZ ;  /* 0x0000000a0b61723e */ /* 0x000fe200048070ff */
[----:B------:R-:W-:Y:S02]  /*7f00*/  HADD2.F32 R51, -RZ, R77.H0_H0 ;  /* 0x2000004dff337230 */ /* 0x000fe40000004100 */
[----:B------:R-:W-:Y:S01]  /*7f10*/  FFMA R14, R49, R59, R14 ;  /* 0x0000003b310e7223 */ /* 0x000fe2000000000e */
[----:B------:R-:W-:Y:S01]  /*7f20*/  FMUL R15, R47, R15 ;  /* 0x0000000f2f0f7220 */ /* 0x000fe20000400000 */
[--C-:B------:R-:W-:Y:S01]  /*7f30*/  HADD2.F32 R63, -RZ, R64.reuse.H0_H0 ;  /* 0x20000040ff3f7230 */ /* 0x100fe20000004100 */
[----:B------:R-:W-:Y:S01]  /*7f40*/  F2FP.SATFINITE.E4M3.F32.PACK_AB_MERGE_C R97, R9, R8, R97 ;  /* 0x000000080961723e */ /* 0x000fe20004807061 */
[----:B------:R-:W-:Y:S02]  /*7f50*/  HADD2.F32 R64, -RZ, R64.H1_H1 ;  /* 0x30000040ff407230 */ /* 0x000fe40000004100 */
[C---:B------:R-:W-:Y:S01]  /*7f60*/  FFMA R15, R49.reuse, R60, R15 ;  /* 0x0000003c310f7223 */ /* 0x040fe2000000000f */
[C---:B------:R-:W-:Y:S01]  /*7f70*/  FFMA R16, R49.reuse, R61, R16 ;  /* 0x0000003d31107223 */ /* 0x040fe20000000010 */
[----:B------:R-:W-:Y:S01]  /*7f80*/  FFMA R17, R49, R62, R17 ;  /* 0x0000003e31117223 */ /* 0x000fe20000000011 */
[C---:B------:R-:W-:Y:S01]  /*7f90*/  FMUL R18, R47.reuse, R18 ;  /* 0x000000122f127220 */ /* 0x040fe20000400000 */
[C---:B------:R-:W-:Y:S01]  /*7fa0*/  FMUL R19, R47.reuse, R19 ;  /* 0x000000132f137220 */ /* 0x040fe20000400000 */
[--C-:B------:R-:W-:Y:S02]  /*7fb0*/  HADD2.F32 R66, -RZ, R68.reuse.H0_H0 ;  /* 0x20000044ff427230 */ /* 0x100fe40000004100 */
[----:B------:R-:W-:Y:S01]  /*7fc0*/  FMUL R3, R47, R22 ;  /* 0x000000162f037220 */ /* 0x000fe20000400000 */
[C---:B------:R-:W-:Y:S01]  /*7fd0*/  FFMA R18, R49.reuse, R63, R18 ;  /* 0x0000003f31127223 */ /* 0x040fe20000000012 */
[----:B------:R-:W-:Y:S02]  /*7fe0*/  HADD2.F32 R68, -RZ, R68.H1_H1 ;  /* 0x30000044ff447230 */ /* 0x000fe40000004100 */
[----:B------:R-:W-:Y:S01]  /*7ff0*/  FFMA R19, R49, R64, R19 ;  /* 0x0000004031137223 */ /* 0x000fe20000000013 */
[----:B------:R-:W-:Y:S01]  /*8000*/  FMUL R23, R47, R23 ;  /* 0x000000172f177220 */ /* 0x000fe20000400000 */
[C---:B------:R-:W-:Y:S01]  /*8010*/  FFMA R0, R49.reuse, R65, R0 ;  /* 0x0000004131007223 */ /* 0x040fe20000000000 */
[C---:B------:R-:W-:Y:S01]  /*8020*/  FFMA R2, R49.reuse, R67, R2 ;  /* 0x0000004331027223 */ /* 0x040fe20000000002 */
[--C-:B------:R-:W-:Y:S02]  /*8030*/  HADD2.F32 R71, -RZ, R72.reuse.H0_H0 ;  /* 0x20000048ff477230 */ /* 0x100fe40000004100 */
[----:B------:R-:W-:Y:S01]  /*8040*/  FFMA R3, R49, R66, R3 ;  /* 0x0000004231037223 */ /* 0x000fe20000000003 */
[----:B------:R-:W-:Y:S02]  /*8050*/  HADD2.F32 R72, -RZ, R72.H1_H1 ;  /* 0x30000048ff487230 */ /* 0x000fe40000004100 */
[----:B------:R-:W-:Y:S01]  /*8060*/  FMUL R22, R47, R26 ;  /* 0x0000001a2f167220 */ /* 0x000fe20000400000 */
        /* <DEDUP_REMOVED lines=18> */
[----:B------:R-:W-:Y:S01]  /*8190*/  F2FP.SATFINITE.E4M3.F32.PACK_AB_MERGE_C R98, R15, R14, RZ ;  /* 0x0000000e0f62723e */ /* 0x000fe200048070ff */
[----:B------:R-:W-:Y:S01]  /*81a0*/  FFMA R28, R49, R51, R28 ;  /* 0x00000033311c7223 */ /* 0x000fe2000000001c */
[----:B------:R-:W-:Y:S01]  /*81b0*/  F2FP.SATFINITE.E4M3.F32.PACK_AB_MERGE_C R99, R19, R18, RZ ;  /* 0x000000121363723e */ /* 0x000fe200048070ff */
[C---:B------:R-:W-:Y:S01]  /*81c0*/  FFMA R29, R49.reuse, R48, R29 ;  /* 0x00000030311d7223 */ /* 0x040fe2000000001d */
[C---:B------:R-:W-:Y:S01]  /*81d0*/  FFMA R30, R49.reuse, R77, R30 ;  /* 0x0000004d311e7223 */ /* 0x040fe2000000001e */
[----:B------:R-:W-:Y:S01]  /*81e0*/  FFMA R35, R49, R50, R35 ;  /* 0x0000003231237223 */ /* 0x000fe20000000023 */
[----:B------:R-:W-:Y:S02]  /*81f0*/  F2FP.SATFINITE.E4M3.F32.PACK_AB_MERGE_C R98, R13, R12, R98 ;  /* 0x0000000c0d62723e */ /* 0x000fe40004807062 */
[----:B------:R-:W-:Y:S02]  /*8200*/  F2FP.SATFINITE.E4M3.F32.PACK_AB_MERGE_C R99, R17, R16, R99 ;  /* 0x000000101163723e */ /* 0x000fe40004807063 */
[----:B------:R-:W-:Y:S02]  /*8210*/  F2FP.SATFINITE.E4M3.F32.PACK_AB_MERGE_C R117, R23, R3, RZ ;  /* 0x000000031775723e */ /* 0x000fe400048070ff */
[----:B------:R-:W-:Y:S01]  /*8220*/  F2FP.SATFINITE.E4M3.F32.PACK_AB_MERGE_C R118, R27, R22, RZ ;  /* 0x000000161b76723e */ /* 0x000fe200048070ff */
[----:B------:R1:W-:Y:S01]  /*8230*/  STS.128 [R112+UR41+0x1400], R96 ;  /* 0x0014006070007988 */ /* 0x0003e20008000c29 */
[----:B------:R-:W-:Y:S02]  /*8240*/  F2FP.SATFINITE.E4M3.F32.PACK_AB_MERGE_C R120, R31, R26, RZ ;  /* 0x0000001a1f78723e */ /* 0x000fe400048070ff */
[----:B------:R-:W-:Y:S02]  /*8250*/  F2FP.SATFINITE.E4M3.F32.PACK_AB_MERGE_C R121, R35, R30, RZ ;  /* 0x0000001e2379723e */ /* 0x000fe400048070ff */
[----:B------:R-:W-:Y:S02]  /*8260*/  F2FP.SATFINITE.E4M3.F32.PACK_AB_MERGE_C R116, R2, R0, R117 ;  /* 0x000000000274723e */ /* 0x000fe40004807075 */
[----:B------:R-:W-:Y:S02]  /*8270*/  F2FP.SATFINITE.E4M3.F32.PACK_AB_MERGE_C R117, R21, R20, R118 ;  /* 0x000000141575723e */ /* 0x000fe40004807076 */
[----:B------:R-:W-:Y:S02]  /*8280*/  F2FP.SATFINITE.E4M3.F32.PACK_AB_MERGE_C R118, R25, R24, R120 ;  /* 0x000000181976723e */ /* 0x000fe40004807078 */
[----:B------:R-:W-:Y:S02]  /*8290*/  F2FP.SATFINITE.E4M3.F32.PACK_AB_MERGE_C R119, R29, R28, R121 ;  /* 0x0000001c1d77723e */ /* 0x000fe40004807079 */
[----:B------:R-:W-:Y:S03]  /*82a0*/  IADD3 R120, PT, PT, R44, 0x1, RZ ;  /* 0x000000012c787810 */ /* 0x000fe60007ffe0ff */
[----:B------:R1:W-:Y:S01]  /*82b0*/  STS.128 [R111+0x1010], R116 ;  /* 0x001010746f007388 */ /* 0x0003e20000000c00 */
[----:B------:R-:W-:Y:S01]  /*82c0*/  @!PT LDS RZ, [RZ] ;  /* 0x00000000fffff984 */ /* 0x000fe20000000800 */
[----:B------:R-:W-:Y:S01]  /*82d0*/  @!PT LDS RZ, [RZ] ;  /* 0x00000000fffff984 */ /* 0x000fe20000000800 */
[----:B------:R-:W-:Y:S01]  /*82e0*/  @!PT LDS RZ, [RZ] ;  /* 0x00000000fffff984 */ /* 0x000fe20000000800 */
[----:B------:R-:W-:Y:S01]  /*82f0*/  @!PT LDS RZ, [RZ] ;  /* 0x00000000fffff984 */ /* 0x000fe20000000800 */
[----:B------:R3:W-:Y:S07]  /*8300*/  MEMBAR.ALL.CTA ;  /* 0x0000000000007992 */ /* 0x0007ee0000008000 */
[----:B---3--:R-:W3:Y:S02]  /*8310*/  FENCE.VIEW.ASYNC.S ;  /* 0x00000000000073c6 */ /* 0x008ee40000000000 */
[----:B---3--:R-:W-:Y:S06]  /*8320*/  BAR.SYNC.DEFER_BLOCKING 0x1, 0x80 ;  /* 0x0042000000007b1d */ /* 0x008fec0000010000 */
[----:B------:R-:W-:Y:S05]  /*8330*/  @P0 BRA `(.L_x_143) ;  /* 0x0000000000840947 */ /* 0x000fea0003800000 */
[C---:B------:R-:W-:Y:S01]  /*8340*/  ISETP.NE.AND P0, PT, R94.reuse, 0x1, PT ;  /* 0x000000015e00780c */ /* 0x040fe20003f05270 */
[----:B------:R-:W-:Y:S01]  /*8350*/  IMAD.SHL.U32 R0, R103, 0x40, RZ ;  /* 0x0000004067007824 */ /* 0x000fe200078e00ff */
[----:B------:R-:W-:Y:S01]  /*8360*/  R2UR UR9, R101 ;  /* 0x00000000650972ca */ /* 0x000fe200000e0000 */
[----:B------:R-:W-:Y:S01]  /*8370*/  UIADD3 UR13, UPT, UPT, UR41, 0x1400, URZ ;  /* 0x00001400290d7890 */ /* 0x000fe2000fffe0ff */
[----:B------:R-:W-:Y:S01]  /*8380*/  R2UR UR7, R94 ;  /* 0x000000005e0772ca */ /* 0x000fe200000e0000 */
[C---:B------:R-:W-:Y:S01]  /*8390*/  IMAD.HI.U32 R3, R0.reuse, R95, RZ ;  /* 0x0000005f00037227 */ /* 0x040fe200078e00ff */
[C---:B------:R-:W-:Y:S02]  /*83a0*/  R2UR UR10, R0.reuse ;  /* 0x00000000000a72ca */ /* 0x040fe400000e0000 */
[C---:B------:R-:W-:Y:S01]  /*83b0*/  R2UR UR5, R93.reuse ;  /* 0x000000005d0572ca */ /* 0x040fe200000e0000 */
[----:B------:R-:W-:Y:S01]  /*83c0*/  IMAD.U32 R114, RZ, RZ, UR13 ;  /* 0x0000000dff727e24 */ /* 0x000fe2000f8e00ff */
[----:B------:R-:W-:Y:S04]  /*83d0*/  SHF.R.U32.HI R3, RZ, R92, R3 ;  /* 0x0000005cff037219 */ /* 0x000fe80000011603 */
[----:B------:R-:W-:Y:S01]  /*83e0*/  SEL R3, R0, R3, !P0 ;  /* 0x0000000300037207 */ /* 0x000fe20004000000 */
[----:B------:R-:W-:Y:S01]  /*83f0*/  USHF.L.U32 UR9, UR9, 0x6, URZ ;  /* 0x0000000609097899 */ /* 0x000fe200080006ff */
[----:B------:R-:W-:Y:S02]  /*8400*/  ISETP.NE.AND P0, PT, R93, 0x1, PT ;  /* 0x000000015d00780c */ /* 0x000fe40003f05270 */
[C---:B------:R-:W-:Y:S01]  /*8410*/  R2UR UR4, R3.reuse ;  /* 0x00000000030472ca */ /* 0x040fe200000e0000 */
[C---:B------:R-:W-:Y:S01]  /*8420*/  IMAD.HI.U32 R2, R3.reuse, R90, RZ ;  /* 0x0000005a03027227 */ /* 0x040fe200078e00ff */
[----:B------:R-:W-:Y:S02]  /*8430*/  R2UR UR11, R3 ;  /* 0x00000000030b72ca */ /* 0x000fe400000e0000 */
[----:B------:R-:W-:Y:S01]  /*8440*/  R2UR UR8, R114 ;  /* 0x00000000720872ca */ /* 0x000fe200000e0000 */
[----:B------:R-:W-:Y:S01]  /*8450*/  IMAD.MOV R4, RZ, RZ, -R3 ;  /* 0x000000ffff047224 */ /* 0x000fe200078e0a03 */
[----:B------:R-:W-:Y:S04]  /*8460*/  SHF.R.U32.HI R2, RZ, R91, R2 ;  /* 0x0000005bff027219 */ /* 0x000fe80000011602 */
[----:B------:R-:W-:Y:S01]  /*8470*/  R2UR UR12, R2 ;  /* 0x00000000020c72ca */ /* 0x000fe200000e0000 */
[----:B------:R-:W-:Y:S01]  /*8480*/  VOTEU.ANY UP0, P0 ;  /* 0x0000000000ff7886 */ /* 0x000fe20000000100 */
[----:B------:R-:W-:Y:S11]  /*8490*/  R2UR UR6, R4 ;  /* 0x00000000040672ca */ /* 0x000ff600000e0000 */
[----:B------:R-:W-:Y:S02]  /*84a0*/  USEL UR12, UR4, UR12, !UP0 ;  /* 0x0000000c040c7287 */ /* 0x000fe4000c000000 */
[----:B------:R-:W-:Y:S02]  /*84b0*/  UIADD3 UR14, UP0, UPT, UR46, 0x680, URZ ;  /* 0x000006802e0e7890 */ /* 0x000fe4000ff1e0ff */
[----:B------:R-:W-:Y:S02]  /*84c0*/  UIMAD UR10, UR7, UR6, UR10 ;  /* 0x00000006070a72a4 */ /* 0x000fe4000f8e020a */
[----:B------:R-:W-:Y:S01]  /*84d0*/  IMAD R2, RZ, RZ, -UR12 ;  /* 0x8000000cff027e24 */ /* 0x000fe2000f8e02ff */
[----:B------:R-:W-:Y:S04]  /*84e0*/  UIADD3.X UR15, UPT, UPT, URZ, UR47, URZ, UP0, !UPT ;  /* 0x0000002fff0f7290 */ /* 0x000fe800087fe4ff */
[----:B------:R-:W-:Y:S11]  /*84f0*/  R2UR UR4, R2 ;  /* 0x00000000020472ca */ /* 0x000ff600000e0000 */
[----:B------:R-:W-:Y:S02]  /*8500*/  @!UPT UIADD3 URZ, UPT, UPT, URZ, URZ, URZ ;  /* 0x000000fffffff290 */ /* 0x000fe4000fffe0ff */
[----:B------:R-:W-:Y:S09]  /*8510*/  UIMAD UR11, UR5, UR4, UR11 ;  /* 0x00000004050b72a4 */ /* 0x000ff2000f8e020b */
[----:B------:R3:W-:Y:S01]  /*8520*/  UTMASTG.4D.IM2COL [UR8], [UR14] ;  /* 0x000000080e0073b5 */ /* 0x0007e20008058000 */
[----:B------:R0:W-:Y:S01]  /*8530*/  UTMACMDFLUSH ;  /* 0x00000000000079b7 */ /* 0x0001e20000000000 */
[----:B---3--:R-:W-:Y:S04]  /*8540*/  DEPBAR.LE SB0, 0x0 ;  /* 0x000080000000791a */ /* 0x008fe80000000000 */
.L_x_143:
[----:B------:R-:W-:Y:S05]  /*8550*/  BSYNC.RECONVERGENT B0 ;  /* 0x0000000000007941 */ /* 0x000fea0003800200 */
.L_x_142:
[----:B------:R-:W-:Y:S01]  /*8560*/  BAR.SYNC.DEFER_BLOCKING 0x1, 0x80 ;  /* 0x0042000000007b1d */ /* 0x000fe20000010000 */
[----:B------:R-:W-:Y:S01]  /*8570*/  ISETP.NE.AND P1, PT, R115, RZ, PT ;  /* 0x000000ff7300720c */ /* 0x000fe20003f25270 */
[----:B------:R-:W-:Y:S01]  /*8580*/  IMAD.IADD R101, R43, 0x1, R79 ;  /* 0x000000012b657824 */ /* 0x000fe200078e024f */
[C---:B------:R-:W-:Y:S01]  /*8590*/  ISETP.NE.AND P0, PT, R120.reuse, 0x2, PT ;  /* 0x000000027800780c */ /* 0x040fe20003f05270 */
[----:B------:R-:W-:Y:S01]  /*85a0*/  IMAD.IADD R103, R45, 0x1, R100 ;  /* 0x000000012d677824 */ /* 0x000fe200078e0264 */
[----:B------:R-:W-:Y:S02]  /*85b0*/  LOP3.LUT R109, R109, 0x1, RZ, 0x3c, !PT ;  /* 0x000000016d6d7812 */ /* 0x000fe400078e3cff */
[----:B------:R-:W-:Y:S02]  /*85c0*/  SEL R3, RZ, 0x1, P0 ;  /* 0x00000001ff037807 */ /* 0x000fe40000000000 */
[----:B------:R-:W-:Y:S02]  /*85d0*/  SEL R44, R120, RZ, P0 ;  /* 0x000000ff782c7207 */ /* 0x000fe40000000000 */
[----:B------:R-:W-:Y:S01]  /*85e0*/  LOP3.LUT R110, R110, R3, RZ, 0x3c, !PT ;  /* 0x000000036e6e7212 */ /* 0x000fe200078e3cff */
[----:B------:R-:W-:Y:S02]  /*85f0*/  UMOV UR45, UR43 ;  /* 0x0000002b002d7c82 */ /* 0x000fe40008000000 */
[----:B------:R-:W-:Y:S05]  /*8600*/  @P1 BRA `(.L_x_144) ;  /* 0xffffffe400541947 */ /* 0x000fea000383ffff */
[----:B------:R-:W-:Y:S05]  /*8610*/  EXIT ;  /* 0x000000000000794d */ /* 0x000fea0003800000 */
.L_x_25:
[----:B------:R-:W-:Y:S07]  /*8620*/  MOV R2, UR9 ;  /* 0x0000000900027c02 */ /* 0x000fee0008000f00 */
.L_x_145:
[----:B-1----:R1:W2:Y:S02]  /*8630*/  SYNCS.PHASECHK.TRANS64.TRYWAIT P1, [R2+URZ+0x1b0], R5 ;  /* 0x0001b005020075a7 */ /* 0x0022a400080211ff */
[----:B--2---:R-:W-:Y:S05]  /*8640*/  @!P1 NANOSLEEP.SYNCS 0x989680 ;  /* 0x009896800000995d */ /* 0x004fea0003900000 */
[----:B------:R-:W2:Y:S02]  /*8650*/  @!P1 SYNCS.PHASECHK.TRANS64 P1, [R2+URZ+0x1b0], R5 ;  /* 0x0001b005020095a7 */ /* 0x000ea400080210ff */
[----:B--2---:R-:W-:Y:S05]  /*8660*/  @!P1 BRA `(.L_x_145) ;  /* 0xfffffffc00f09947 */ /* 0x004fea000383ffff */
[----:B------:R-:W-:Y:S05]  /*8670*/  BRA `(.L_x_24) ;  /* 0xffffff9800347947 */ /* 0x000fea000383ffff */
.L_x_32:
[----:B------:R-:W-:Y:S07]  /*8680*/  MOV R2, UR9 ;  /* 0x0000000900027c02 */ /* 0x000fee0008000f00 */
.L_x_146:
[----:B-1----:R1:W2:Y:S02]  /*8690*/  SYNCS.PHASECHK.TRANS64.TRYWAIT P0, [R2+URZ+0x1b0], R5 ;  /* 0x0001b005020075a7 */ /* 0x0022a400080011ff */
[----:B--2---:R-:W-:Y:S05]  /*86a0*/  @!P0 NANOSLEEP.SYNCS 0x989680 ;  /* 0x009896800000895d */ /* 0x004fea0003900000 */
[----:B------:R-:W2:Y:S02]  /*86b0*/  @!P0 SYNCS.PHASECHK.TRANS64 P0, [R2+URZ+0x1b0], R5 ;  /* 0x0001b005020085a7 */ /* 0x000ea400080010ff */
[----:B--2---:R-:W-:Y:S05]  /*86c0*/  @!P0 BRA `(.L_x_146) ;  /* 0xfffffffc00f08947 */ /* 0x004fea000383ffff */
[----:B------:R-:W-:Y:S05]  /*86d0*/  BRA `(.L_x_31) ;  /* 0xffffff9c00a47947 */ /* 0x000fea000383ffff */
.L_x_37:
[----:B-1----:R-:W-:-:S07]  /*86e0*/  MOV R2, UR30 ;  /* 0x0000001e00027c02 */ /* 0x002fce0008000f00 */
.L_x_147:
[----:B-1----:R1:W2:Y:S02]  /*86f0*/  SYNCS.PHASECHK.TRANS64.TRYWAIT P0, [R2+URZ+0x380], R3 ;  /* 0x00038003020075a7 */ /* 0x0022a400080011ff */
[----:B--2---:R-:W-:Y:S05]  /*8700*/  @!P0 NANOSLEEP.SYNCS 0x989680 ;  /* 0x009896800000895d */ /* 0x004fea0003900000 */
[----:B------:R-:W2:Y:S02]  /*8710*/  @!P0 SYNCS.PHASECHK.TRANS64 P0, [R2+URZ+0x380], R3 ;  /* 0x00038003020085a7 */ /* 0x000ea400080010ff */
[----:B--2---:R-:W-:Y:S05]  /*8720*/  @!P0 BRA `(.L_x_147) ;  /* 0xfffffffc00f08947 */ /* 0x004fea000383ffff */
[----:B------:R-:W-:Y:S05]  /*8730*/  BRA `(.L_x_148) ;  /* 0xffffffa000787947 */ /* 0x000fea000383ffff */
.L_x_41:
[----:B------:R-:W-:-:S07]  /*8740*/  MOV R0, UR4 ;  /* 0x0000000400007c02 */ /* 0x000fce0008000f00 */
.L_x_149:
[----:B-1----:R1:W2:Y:S02]  /*8750*/  SYNCS.PHASECHK.TRANS64.TRYWAIT P0, [R0+URZ], R3 ;  /* 0x00000003000075a7 */ /* 0x0022a400080011ff */
[----:B--2---:R-:W-:Y:S05]  /*8760*/  @!P0 NANOSLEEP.SYNCS 0x989680 ;  /* 0x009896800000895d */ /* 0x004fea0003900000 */
[----:B------:R-:W2:Y:S02]  /*8770*/  @!P0 SYNCS.PHASECHK.TRANS64 P0, [R0+URZ], R3 ;  /* 0x00000003000085a7 */ /* 0x000ea400080010ff */
[----:B--2---:R-:W-:Y:S05]  /*8780*/  @!P0 BRA `(.L_x_149) ;  /* 0xfffffffc00f08947 */ /* 0x004fea000383ffff */
[----:B------:R-:W-:Y:S05]  /*8790*/  BRA `(.L_x_150) ;  /* 0xffffffa400cc7947 */ /* 0x000fea000383ffff */
.L_x_42:
[----:B------:R-:W-:-:S07]  /*87a0*/  MOV R0, UR4 ;  /* 0x0000000400007c02 */ /* 0x000fce0008000f00 */
.L_x_151:
[----:B-1----:R1:W2:Y:S02]  /*87b0*/  SYNCS.PHASECHK.TRANS64.TRYWAIT P0, [R0+URZ], R3 ;  /* 0x00000003000075a7 */ /* 0x0022a400080011ff */
[----:B--2---:R-:W-:Y:S05]  /*87c0*/  @!P0 NANOSLEEP.SYNCS 0x989680 ;  /* 0x009896800000895d */ /* 0x004fea0003900000 */
[----:B------:R-:W2:Y:S02]  /*87d0*/  @!P0 SYNCS.PHASECHK.TRANS64 P0, [R0+URZ], R3 ;  /* 0x00000003000085a7 */ /* 0x000ea400080010ff */
[----:B--2---:R-:W-:Y:S05]  /*87e0*/  @!P0 BRA `(.L_x_151) ;  /* 0xfffffffc00f08947 */ /* 0x004fea000383ffff */
[----:B------:R-:W-:Y:S05]  /*87f0*/  BRA `(.L_x_152) ;  /* 0xffffffa400d87947 */ /* 0x000fea000383ffff */
.L_x_43:
[----:B------:R-:W-:-:S07]  /*8800*/  MOV R0, UR4 ;  /* 0x0000000400007c02 */ /* 0x000fce0008000f00 */
.L_x_153:
[----:B-1----:R1:W2:Y:S02]  /*8810*/  SYNCS.PHASECHK.TRANS64.TRYWAIT P0, [R0+URZ], R3 ;  /* 0x00000003000075a7 */ /* 0x0022a400080011ff */
[----:B--2---:R-:W-:Y:S05]  /*8820*/  @!P0 NANOSLEEP.SYNCS 0x989680 ;  /* 0x009896800000895d */ /* 0x004fea0003900000 */
[----:B------:R-:W2:Y:S02]  /*8830*/  @!P0 SYNCS.PHASECHK.TRANS64 P0, [R0+URZ], R3 ;  /* 0x00000003000085a7 */ /* 0x000ea400080010ff */
[----:B--2---:R-:W-:Y:S05]  /*8840*/  @!P0 BRA `(.L_x_153) ;  /* 0xfffffffc00f08947 */ /* 0x004fea000383ffff */
[----:B------:R-:W-:Y:S05]  /*8850*/  BRA `(.L_x_154) ;  /* 0xffffffa400e47947 */ /* 0x000fea000383ffff */
.L_x_44:
[----:B------:R-:W-:-:S07]  /*8860*/  MOV R0, UR4 ;  /* 0x0000000400007c02 */ /* 0x000fce0008000f00 */
.L_x_155:
[----:B-1----:R1:W2:Y:S02]  /*8870*/  SYNCS.PHASECHK.TRANS64.TRYWAIT P0, [R0+URZ], R3 ;  /* 0x00000003000075a7 */ /* 0x0022a400080011ff */
[----:B--2---:R-:W-:Y:S05]  /*8880*/  @!P0 NANOSLEEP.SYNCS 0x989680 ;  /* 0x009896800000895d */ /* 0x004fea0003900000 */
[----:B------:R-:W2:Y:S02]  /*8890*/  @!P0 SYNCS.PHASECHK.TRANS64 P0, [R0+URZ], R3 ;  /* 0x00000003000085a7 */ /* 0x000ea400080010ff */
[----:B--2---:R-:W-:Y:S05]  /*88a0*/  @!P0 BRA `(.L_x_155) ;  /* 0xfffffffc00f08947 */ /* 0x004fea000383ffff */
[----:B------:R-:W-:Y:S05]  /*88b0*/  BRA `(.L_x_156) ;  /* 0xffffffa400f07947 */ /* 0x000fea000383ffff */
.L_x_45:
[----:B------:R-:W-:-:S07]  /*88c0*/  MOV R0, UR4 ;  /* 0x0000000400007c02 */ /* 0x000fce0008000f00 */
.L_x_157:
[----:B-1----:R1:W2:Y:S02]  /*88d0*/  SYNCS.PHASECHK.TRANS64.TRYWAIT P0, [R0+URZ], R3 ;  /* 0x00000003000075a7 */ /* 0x0022a400080011ff */
[----:B--2---:R-:W-:Y:S05]  /*88e0*/  @!P0 NANOSLEEP.SYNCS 0x989680 ;  /* 0x009896800000895d */ /* 0x004fea0003900000 */
[----:B------:R-:W2:Y:S02]  /*88f0*/  @!P0 SYNCS.PHASECHK.TRANS64 P0, [R0+URZ], R3 ;  /* 0x00000003000085a7 */ /* 0x000ea400080010ff */
[----:B--2---:R-:W-:Y:S05]  /*8900*/  @!P0 BRA `(.L_x_157) ;  /* 0xfffffffc00f08947 */ /* 0x004fea000383ffff */
[----:B------:R-:W-:Y:S05]  /*8910*/  BRA `(.L_x_158) ;  /* 0xffffffa400fc7947 */ /* 0x000fea000383ffff */
.L_x_46:
[----:B------:R-:W-:-:S07]  /*8920*/  MOV R0, UR4 ;  /* 0x0000000400007c02 */ /* 0x000fce0008000f00 */
.L_x_159:
[----:B-1----:R1:W2:Y:S02]  /*8930*/  SYNCS.PHASECHK.TRANS64.TRYWAIT P0, [R0+URZ], R3 ;  /* 0x00000003000075a7 */ /* 0x0022a400080011ff */
[----:B--2---:R-:W-:Y:S05]  /*8940*/  @!P0 NANOSLEEP.SYNCS 0x989680 ;  /* 0x009896800000895d */ /* 0x004fea0003900000 */
[----:B------:R-:W2:Y:S02]  /*8950*/  @!P0 SYNCS.PHASECHK.TRANS64 P0, [R0+URZ], R3 ;  /* 0x00000003000085a7 */ /* 0x000ea400080010ff */
[----:B--2---:R-:W-:Y:S05]  /*8960*/  @!P0 BRA `(.L_x_159) ;  /* 0xfffffffc00f08947 */ /* 0x004fea000383ffff */
[----:B------:R-:W-:Y:S05]  /*8970*/  BRA `(.L_x_160) ;  /* 0xffffffa800087947 */ /* 0x000fea000383ffff */
.L_x_47:
[----:B------:R-:W-:-:S07]  /*8980*/  MOV R0, UR4 ;  /* 0x0000000400007c02 */ /* 0x000fce0008000f00 */
.L_x_161:
[----:B-1----:R1:W2:Y:S02]  /*8990*/  SYNCS.PHASECHK.TRANS64.TRYWAIT P0, [R0+URZ], R3 ;  /* 0x00000003000075a7 */ /* 0x0022a400080011ff */
[----:B--2---:R-:W-:Y:S05]  /*89a0*/  @!P0 NANOSLEEP.SYNCS 0x989680 ;  /* 0x009896800000895d */ /* 0x004fea0003900000 */
[----:B------:R-:W2:Y:S02]  /*89b0*/  @!P0 SYNCS.PHASECHK.TRANS64 P0, [R0+URZ], R3 ;  /* 0x00000003000085a7 */ /* 0x000ea400080010ff */
[----:B--2---:R-:W-:Y:S05]  /*89c0*/  @!P0 BRA `(.L_x_161) ;  /* 0xfffffffc00f08947 */ /* 0x004fea000383ffff */
[----:B------:R-:W-:Y:S05]  /*89d0*/  BRA `(.L_x_162) ;  /* 0xffffffa800147947 */ /* 0x000fea000383ffff */
.L_x_48:
[----:B------:R-:W-:-:S07]  /*89e0*/  MOV R0, UR4 ;  /* 0x0000000400007c02 */ /* 0x000fce0008000f00 */
.L_x_163:
[----:B-1----:R1:W2:Y:S02]  /*89f0*/  SYNCS.PHASECHK.TRANS64.TRYWAIT P0, [R0+URZ], R3 ;  /* 0x00000003000075a7 */ /* 0x0022a400080011ff */
[----:B--2---:R-:W-:Y:S05]  /*8a00*/  @!P0 NANOSLEEP.SYNCS 0x989680 ;  /* 0x009896800000895d */ /* 0x004fea0003900000 */
[----:B------:R-:W2:Y:S02]  /*8a10*/  @!P0 SYNCS.PHASECHK.TRANS64 P0, [R0+URZ], R3 ;  /* 0x00000003000085a7 */ /* 0x000ea400080010ff */
[----:B--2---:R-:W-:Y:S05]  /*8a20*/  @!P0 BRA `(.L_x_163) ;  /* 0xfffffffc00f08947 */ /* 0x004fea000383ffff */
[----:B------:R-:W-:Y:S05]  /*8a30*/  BRA `(.L_x_164) ;  /* 0xffffffa800207947 */ /* 0x000fea000383ffff */
.L_x_49:
[----:B------:R-:W-:-:S07]  /*8a40*/  MOV R0, UR4 ;  /* 0x0000000400007c02 */ /* 0x000fce0008000f00 */
.L_x_165:
[----:B-1----:R1:W2:Y:S02]  /*8a50*/  SYNCS.PHASECHK.TRANS64.TRYWAIT P0, [R0+URZ], R3 ;  /* 0x00000003000075a7 */ /* 0x0022a400080011ff */
[----:B--2---:R-:W-:Y:S05]  /*8a60*/  @!P0 NANOSLEEP.SYNCS 0x989680 ;  /* 0x009896800000895d */ /* 0x004fea0003900000 */
[----:B------:R-:W2:Y:S02]  /*8a70*/  @!P0 SYNCS.PHASECHK.TRANS64 P0, [R0+URZ], R3 ;  /* 0x00000003000085a7 */ /* 0x000ea400080010ff */
[----:B--2---:R-:W-:Y:S05]  /*8a80*/  @!P0 BRA `(.L_x_165) ;  /* 0xfffffffc00f08947 */ /* 0x004fea000383ffff */
[----:B------:R-:W-:Y:S05]  /*8a90*/  BRA `(.L_x_166) ;  /* 0xffffffa8002c7947 */ /* 0x000fea000383ffff */
.L_x_50:
[----:B------:R-:W-:-:S07]  /*8aa0*/  MOV R0, UR4 ;  /* 0x0000000400007c02 */ /* 0x000fce0008000f00 */
.L_x_167:
[----:B-1----:R1:W2:Y:S02]  /*8ab0*/  SYNCS.PHASECHK.TRANS64.TRYWAIT P0, [R0+URZ], R3 ;  /* 0x00000003000075a7 */ /* 0x0022a400080011ff */
[----:B--2---:R-:W-:Y:S05]  /*8ac0*/  @!P0 NANOSLEEP.SYNCS 0x989680 ;  /* 0x009896800000895d */ /* 0x004fea0003900000 */
[----:B------:R-:W2:Y:S02]  /*8ad0*/  @!P0 SYNCS.PHASECHK.TRANS64 P0, [R0+URZ], R3 ;  /* 0x00000003000085a7 */ /* 0x000ea400080010ff */
[----:B--2---:R-:W-:Y:S05]  /*8ae0*/  @!P0 BRA `(.L_x_167) ;  /* 0xfffffffc00f08947 */ /* 0x004fea000383ffff */
[----:B------:R-:W-:Y:S05]  /*8af0*/  BRA `(.L_x_168) ;  /* 0xffffffa800387947 */ /* 0x000fea000383ffff */
.L_x_51:
[----:B------:R-:W-:-:S07]  /*8b00*/  MOV R0, UR4 ;  /* 0x0000000400007c02 */ /* 0x000fce0008000f00 */
.L_x_169:
[----:B-1----:R1:W2:Y:S02]  /*8b10*/  SYNCS.PHASECHK.TRANS64.TRYWAIT P0, [R0+URZ], R3 ;  /* 0x00000003000075a7 */ /* 0x0022a400080011ff */
[----:B--2---:R-:W-:Y:S05]  /*8b20*/  @!P0 NANOSLEEP.SYNCS 0x989680 ;  /* 0x009896800000895d */ /* 0x004fea0003900000 */
[----:B------:R-:W2:Y:S02]  /*8b30*/  @!P0 SYNCS.PHASECHK.TRANS64 P0, [R0+URZ], R3 ;  /* 0x00000003000085a7 */ /* 0x000ea400080010ff */
[----:B--2---:R-:W-:Y:S05]  /*8b40*/  @!P0 BRA `(.L_x_169) ;  /* 0xfffffffc00f08947 */ /* 0x004fea000383ffff */
[----:B------:R-:W-:Y:S05]  /*8b50*/  BRA `(.L_x_170) ;  /* 0xffffffa800447947 */ /* 0x000fea000383ffff */
.L_x_52:
[----:B------:R-:W-:-:S07]  /*8b60*/  MOV R0, UR4 ;  /* 0x0000000400007c02 */ /* 0x000fce0008000f00 */
.L_x_171:
[----:B-1----:R1:W2:Y:S02]  /*8b70*/  SYNCS.PHASECHK.TRANS64.TRYWAIT P0, [R0+URZ], R3 ;  /* 0x00000003000075a7 */ /* 0x0022a400080011ff */
[----:B--2---:R-:W-:Y:S05]  /*8b80*/  @!P0 NANOSLEEP.SYNCS 0x989680 ;  /* 0x009896800000895d */ /* 0x004fea0003900000 */
[----:B------:R-:W2:Y:S02]  /*8b90*/  @!P0 SYNCS.PHASECHK.TRANS64 P0, [R0+URZ], R3 ;  /* 0x00000003000085a7 */ /* 0x000ea400080010ff */
[----:B--2---:R-:W-:Y:S05]  /*8ba0*/  @!P0 BRA `(.L_x_171) ;  /* 0xfffffffc00f08947 */ /* 0x004fea000383ffff */
[----:B------:R-:W-:Y:S05]  /*8bb0*/  BRA `(.L_x_172) ;  /* 0xffffffa800507947 */ /* 0x000fea000383ffff */
.L_x_53:
[----:B------:R-:W-:-:S07]  /*8bc0*/  MOV R0, UR4 ;  /* 0x0000000400007c02 */ /* 0x000fce0008000f00 */
.L_x_173:
[----:B-1----:R1:W2:Y:S02]  /*8bd0*/  SYNCS.PHASECHK.TRANS64.TRYWAIT P0, [R0+URZ], R3 ;  /* 0x00000003000075a7 */ /* 0x0022a400080011ff */
[----:B--2---:R-:W-:Y:S05]  /*8be0*/  @!P0 NANOSLEEP.SYNCS 0x989680 ;  /* 0x009896800000895d */ /* 0x004fea0003900000 */
[----:B------:R-:W2:Y:S02]  /*8bf0*/  @!P0 SYNCS.PHASECHK.TRANS64 P0, [R0+URZ], R3 ;  /* 0x00000003000085a7 */ /* 0x000ea400080010ff */
[----:B--2---:R-:W-:Y:S05]  /*8c00*/  @!P0 BRA `(.L_x_173) ;  /* 0xfffffffc00f08947 */ /* 0x004fea000383ffff */
[----:B------:R-:W-:Y:S05]  /*8c10*/  BRA `(.L_x_174) ;  /* 0xffffffa8005c7947 */ /* 0x000fea000383ffff */
.L_x_54:
[----:B------:R-:W-:-:S07]  /*8c20*/  MOV R0, UR4 ;  /* 0x0000000400007c02 */ /* 0x000fce0008000f00 */
.L_x_175:
[----:B-1----:R1:W2:Y:S02]  /*8c30*/  SYNCS.PHASECHK.TRANS64.TRYWAIT P0, [R0+URZ], R3 ;  /* 0x00000003000075a7 */ /* 0x0022a400080011ff */
[----:B--2---:R-:W-:Y:S05]  /*8c40*/  @!P0 NANOSLEEP.SYNCS 0x989680 ;  /* 0x009896800000895d */ /* 0x004fea0003900000 */
[----:B------:R-:W2:Y:S02]  /*8c50*/  @!P0 SYNCS.PHASECHK.TRANS64 P0, [R0+URZ], R3 ;  /* 0x00000003000085a7 */ /* 0x000ea400080010ff */
[----:B--2---:R-:W-:Y:S05]  /*8c60*/  @!P0 BRA `(.L_x_175) ;  /* 0xfffffffc00f08947 */ /* 0x004fea000383ffff */
[----:B------:R-:W-:Y:S05]  /*8c70*/  BRA `(.L_x_176) ;  /* 0xffffffa800687947 */ /* 0x000fea000383ffff */
.L_x_55:
[----:B------:R-:W-:-:S07]  /*8c80*/  MOV R0, UR4 ;  /* 0x0000000400007c02 */ /* 0x000fce0008000f00 */
.L_x_177:
[----:B-1----:R1:W2:Y:S02]  /*8c90*/  SYNCS.PHASECHK.TRANS64.TRYWAIT P0, [R0+URZ], R3 ;  /* 0x00000003000075a7 */ /* 0x0022a400080011ff */
[----:B--2---:R-:W-:Y:S05]  /*8ca0*/  @!P0 NANOSLEEP.SYNCS 0x989680 ;  /* 0x009896800000895d */ /* 0x004fea0003900000 */
[----:B------:R-:W2:Y:S02]  /*8cb0*/  @!P0 SYNCS.PHASECHK.TRANS64 P0, [R0+URZ], R3 ;  /* 0x00000003000085a7 */ /* 0x000ea400080010ff */
[----:B--2---:R-:W-:Y:S05]  /*8cc0*/  @!P0 BRA `(.L_x_177) ;  /* 0xfffffffc00f08947 */ /* 0x004fea000383ffff */
[----:B------:R-:W-:Y:S05]  /*8cd0*/  BRA `(.L_x_178) ;  /* 0xffffffa800747947 */ /* 0x000fea000383ffff */
.L_x_56:
[----:B------:R-:W-:-:S07]  /*8ce0*/  MOV R0, UR4 ;  /* 0x0000000400007c02 */ /* 0x000fce0008000f00 */
.L_x_179:
[----:B-1----:R1:W2:Y:S02]  /*8cf0*/  SYNCS.PHASECHK.TRANS64.TRYWAIT P0, [R0+URZ], R3 ;  /* 0x00000003000075a7 */ /* 0x0022a400080011ff */
[----:B--2---:R-:W-:Y:S05]  /*8d00*/  @!P0 NANOSLEEP.SYNCS 0x989680 ;  /* 0x009896800000895d */ /* 0x004fea0003900000 */
[----:B------:R-:W2:Y:S02]  /*8d10*/  @!P0 SYNCS.PHASECHK.TRANS64 P0, [R0+URZ], R3 ;  /* 0x00000003000085a7 */ /* 0x000ea400080010ff */
[----:B--2---:R-:W-:Y:S05]  /*8d20*/  @!P0 BRA `(.L_x_179) ;  /* 0xfffffffc00f08947 */ /* 0x004fea000383ffff */
[----:B------:R-:W-:Y:S05]  /*8d30*/  BRA `(.L_x_180) ;  /* 0xffffffa800807947 */ /* 0x000fea000383ffff */
.L_x_57:
[----:B------:R-:W-:-:S07]  /*8d40*/  MOV R0, UR4 ;  /* 0x0000000400007c02 */ /* 0x000fce0008000f00 */
.L_x_181:
[----:B-1----:R1:W2:Y:S02]  /*8d50*/  SYNCS.PHASECHK.TRANS64.TRYWAIT P0, [R0+URZ], R3 ;  /* 0x00000003000075a7 */ /* 0x0022a400080011ff */
[----:B--2---:R-:W-:Y:S05]  /*8d60*/  @!P0 NANOSLEEP.SYNCS 0x989680 ;  /* 0x009896800000895d */ /* 0x004fea0003900000 */
[----:B------:R-:W2:Y:S02]  /*8d70*/  @!P0 SYNCS.PHASECHK.TRANS64 P0, [R0+URZ], R3 ;  /* 0x00000003000085a7 */ /* 0x000ea400080010ff */
[----:B--2---:R-:W-:Y:S05]  /*8d80*/  @!P0 BRA `(.L_x_181) ;  /* 0xfffffffc00f08947 */ /* 0x004fea000383ffff */
[----:B------:R-:W-:Y:S05]  /*8d90*/  BRA `(.L_x_182) ;  /* 0xffffffa8008c7947 */ /* 0x000fea000383ffff */
.L_x_58:
[----:B------:R-:W-:-:S07]  /*8da0*/  MOV R0, UR4 ;  /* 0x0000000400007c02 */ /* 0x000fce0008000f00 */
.L_x_183:
[----:B-1----:R1:W2:Y:S02]  /*8db0*/  SYNCS.PHASECHK.TRANS64.TRYWAIT P0, [R0+URZ], R3 ;  /* 0x00000003000075a7 */ /* 0x0022a400080011ff */
[----:B--2---:R-:W-:Y:S05]  /*8dc0*/  @!P0 NANOSLEEP.SYNCS 0x989680 ;  /* 0x009896800000895d */ /* 0x004fea0003900000 */
[----:B------:R-:W2:Y:S02]  /*8dd0*/  @!P0 SYNCS.PHASECHK.TRANS64 P0, [R0+URZ], R3 ;  /* 0x00000003000085a7 */ /* 0x000ea400080010ff */
[----:B--2---:R-:W-:Y:S05]  /*8de0*/  @!P0 BRA `(.L_x_183) ;  /* 0xfffffffc00f08947 */ /* 0x004fea000383ffff */
[----:B------:R-:W-:Y:S05]  /*8df0*/  BRA `(.L_x_184) ;  /* 0xffffffa800987947 */ /* 0x000fea000383ffff */
.L_x_59:
[----:B------:R-:W-:-:S07]  /*8e00*/  MOV R0, UR4 ;  /* 0x0000000400007c02 */ /* 0x000fce0008000f00 */
.L_x_185:
[----:B-1----:R1:W2:Y:S02]  /*8e10*/  SYNCS.PHASECHK.TRANS64.TRYWAIT P0, [R0+URZ], R3 ;  /* 0x00000003000075a7 */ /* 0x0022a400080011ff */
[----:B--2---:R-:W-:Y:S05]  /*8e20*/  @!P0 NANOSLEEP.SYNCS 0x989680 ;  /* 0x009896800000895d */ /* 0x004fea0003900000 */
[----:B------:R-:W2:Y:S02]  /*8e30*/  @!P0 SYNCS.PHASECHK.TRANS64 P0, [R0+URZ], R3 ;  /* 0x00000003000085a7 */ /* 0x000ea400080010ff */
[----:B--2---:R-:W-:Y:S05]  /*8e40*/  @!P0 BRA `(.L_x_185) ;  /* 0xfffffffc00f08947 */ /* 0x004fea000383ffff */
[----:B------:R-:W-:Y:S05]  /*8e50*/  BRA `(.L_x_186) ;  /* 0xffffffa800a47947 */ /* 0x000fea000383ffff */
.L_x_60:
[----:B------:R-:W-:-:S07]  /*8e60*/  MOV R0, UR4 ;  /* 0x0000000400007c02 */ /* 0x000fce0008000f00 */
.L_x_187:
[----:B-1----:R1:W2:Y:S02]  /*8e70*/  SYNCS.PHASECHK.TRANS64.TRYWAIT P0, [R0+URZ], R3 ;  /* 0x00000003000075a7 */ /* 0x0022a400080011ff */
[----:B--2---:R-:W-:Y:S05]  /*8e80*/  @!P0 NANOSLEEP.SYNCS 0x989680 ;  /* 0x009896800000895d */ /* 0x004fea0003900000 */
[----:B------:R-:W2:Y:S02]  /*8e90*/  @!P0 SYNCS.PHASECHK.TRANS64 P0, [R0+URZ], R3 ;  /* 0x00000003000085a7 */ /* 0x000ea400080010ff */
[----:B--2---:R-:W-:Y:S05]  /*8ea0*/  @!P0 BRA `(.L_x_187) ;  /* 0xfffffffc00f08947 */ /* 0x004fea000383ffff */
[----:B------:R-:W-:Y:S05]  /*8eb0*/  BRA `(.L_x_188) ;  /* 0xffffffa800b07947 */ /* 0x000fea000383ffff */
.L_x_61:
[----:B------:R-:W-:-:S07]  /*8ec0*/  MOV R0, UR4 ;  /* 0x0000000400007c02 */ /* 0x000fce0008000f00 */
.L_x_189:
[----:B-1----:R1:W2:Y:S02]  /*8ed0*/  SYNCS.PHASECHK.TRANS64.TRYWAIT P0, [R0+URZ], R3 ;  /* 0x00000003000075a7 */ /* 0x0022a400080011ff */
[----:B--2---:R-:W-:Y:S05]  /*8ee0*/  @!P0 NANOSLEEP.SYNCS 0x989680 ;  /* 0x009896800000895d */ /* 0x004fea0003900000 */
[----:B------:R-:W2:Y:S02]  /*8ef0*/  @!P0 SYNCS.PHASECHK.TRANS64 P0, [R0+URZ], R3 ;  /* 0x00000003000085a7 */ /* 0x000ea400080010ff */
[----:B--2---:R-:W-:Y:S05]  /*8f00*/  @!P0 BRA `(.L_x_189) ;  /* 0xfffffffc00f08947 */ /* 0x004fea000383ffff */
[----:B------:R-:W-:Y:S05]  /*8f10*/  BRA `(.L_x_190) ;  /* 0xffffffa800bc7947 */ /* 0x000fea000383ffff */
.L_x_62:
[----:B------:R-:W-:-:S07]  /*8f20*/  MOV R0, UR4 ;  /* 0x0000000400007c02 */ /* 0x000fce0008000f00 */
.L_x_191:
[----:B-1----:R1:W2:Y:S02]  /*8f30*/  SYNCS.PHASECHK.TRANS64.TRYWAIT P0, [R0+URZ], R3 ;  /* 0x00000003000075a7 */ /* 0x0022a400080011ff */
[----:B--2---:R-:W-:Y:S05]  /*8f40*/  @!P0 NANOSLEEP.SYNCS 0x989680 ;  /* 0x009896800000895d */ /* 0x004fea0003900000 */
[----:B------:R-:W2:Y:S02]  /*8f50*/  @!P0 SYNCS.PHASECHK.TRANS64 P0, [R0+URZ], R3 ;  /* 0x00000003000085a7 */ /* 0x000ea400080010ff */
[----:B--2---:R-:W-:Y:S05]  /*8f60*/  @!P0 BRA `(.L_x_191) ;  /* 0xfffffffc00f08947 */ /* 0x004fea000383ffff */
[----:B------:R-:W-:Y:S05]  /*8f70*/  BRA `(.L_x_192) ;  /* 0xffffffa800c87947 */ /* 0x000fea000383ffff */
.L_x_63:
[----:B------:R-:W-:-:S07]  /*8f80*/  MOV R0, UR4 ;  /* 0x0000000400007c02 */ /* 0x000fce0008000f00 */
.L_x_193:
[----:B-1----:R1:W2:Y:S02]  /*8f90*/  SYNCS.PHASECHK.TRANS64.TRYWAIT P0, [R0+URZ], R3 ;  /* 0x00000003000075a7 */ /* 0x0022a400080011ff */
[----:B--2---:R-:W-:Y:S05]  /*8fa0*/  @!P0 NANOSLEEP.SYNCS 0x989680 ;  /* 0x009896800000895d */ /* 0x004fea0003900000 */
[----:B------:R-:W2:Y:S02]  /*8fb0*/  @!P0 SYNCS.PHASECHK.TRANS64 P0, [R0+URZ], R3 ;  /* 0x00000003000085a7 */ /* 0x000ea400080010ff */
[----:B--2---:R-:W-:Y:S05]  /*8fc0*/  @!P0 BRA `(.L_x_193) ;  /* 0xfffffffc00f08947 */ /* 0x004fea000383ffff */
[----:B------:R-:W-:Y:S05]  /*8fd0*/  BRA `(.L_x_194) ;  /* 0xffffffa800d47947 */ /* 0x000fea000383ffff */
.L_x_64:
[----:B------:R-:W-:-:S07]  /*8fe0*/  MOV R0, UR4 ;  /* 0x0000000400007c02 */ /* 0x000fce0008000f00 */
.L_x_195:
[----:B-1----:R1:W2:Y:S02]  /*8ff0*/  SYNCS.PHASECHK.TRANS64.TRYWAIT P0, [R0+URZ], R3 ;  /* 0x00000003000075a7 */ /* 0x0022a400080011ff */
[----:B--2---:R-:W-:Y:S05]  /*9000*/  @!P0 NANOSLEEP.SYNCS 0x989680 ;  /* 0x009896800000895d */ /* 0x004fea0003900000 */
[----:B------:R-:W2:Y:S02]  /*9010*/  @!P0 SYNCS.PHASECHK.TRANS64 P0, [R0+URZ], R3 ;  /* 0x00000003000085a7 */ /* 0x000ea400080010ff */
[----:B--2---:R-:W-:Y:S05]  /*9020*/  @!P0 BRA `(.L_x_195) ;  /* 0xfffffffc00f08947 */ /* 0x004fea000383ffff */
[----:B------:R-:W-:Y:S05]  /*9030*/  BRA `(.L_x_196) ;  /* 0xffffffa800e07947 */ /* 0x000fea000383ffff */
.L_x_65:
[----:B------:R-:W-:-:S07]  /*9040*/  MOV R0, UR4 ;  /* 0x0000000400007c02 */ /* 0x000fce0008000f00 */
.L_x_197:
[----:B-1----:R1:W2:Y:S02]  /*9050*/  SYNCS.PHASECHK.TRANS64.TRYWAIT P0, [R0+URZ], R3 ;  /* 0x00000003000075a7 */ /* 0x0022a400080011ff */
[----:B--2---:R-:W-:Y:S05]  /*9060*/  @!P0 NANOSLEEP.SYNCS 0x989680 ;  /* 0x009896800000895d */ /* 0x004fea0003900000 */
[----:B------:R-:W2:Y:S02]  /*9070*/  @!P0 SYNCS.PHASECHK.TRANS64 P0, [R0+URZ], R3 ;  /* 0x00000003000085a7 */ /* 0x000ea400080010ff */
[----:B--2---:R-:W-:Y:S05]  /*9080*/  @!P0 BRA `(.L_x_197) ;  /* 0xfffffffc00f08947 */ /* 0x004fea000383ffff */
[----:B------:R-:W-:Y:S05]  /*9090*/  BRA `(.L_x_198) ;  /* 0xffffffa800ec7947 */ /* 0x000fea000383ffff */
.L_x_66:
[----:B------:R-:W-:-:S07]  /*90a0*/  MOV R0, UR4 ;  /* 0x0000000400007c02 */ /* 0x000fce0008000f00 */
.L_x_199:
[----:B-1----:R1:W2:Y:S02]  /*90b0*/  SYNCS.PHASECHK.TRANS64.TRYWAIT P0, [R0+URZ], R3 ;  /* 0x00000003000075a7 */ /* 0x0022a400080011ff */
[----:B--2---:R-:W-:Y:S05]  /*90c0*/  @!P0 NANOSLEEP.SYNCS 0x989680 ;  /* 0x009896800000895d */ /* 0x004fea0003900000 */
[----:B------:R-:W2:Y:S02]  /*90d0*/  @!P0 SYNCS.PHASECHK.TRANS64 P0, [R0+URZ], R3 ;  /* 0x00000003000085a7 */ /* 0x000ea400080010ff */
[----:B--2---:R-:W-:Y:S05]  /*90e0*/  @!P0 BRA `(.L_x_199) ;  /* 0xfffffffc00f08947 */ /* 0x004fea000383ffff */
[----:B------:R-:W-:Y:S05]  /*90f0*/  BRA `(.L_x_200) ;  /* 0xffffffa800f87947 */ /* 0x000fea000383ffff */
.L_x_67:
[----:B------:R-:W-:-:S07]  /*9100*/  MOV R0, UR4 ;  /* 0x0000000400007c02 */ /* 0x000fce0008000f00 */
.L_x_201:
[----:B-1----:R1:W2:Y:S02]  /*9110*/  SYNCS.PHASECHK.TRANS64.TRYWAIT P0, [R0+URZ], R3 ;  /* 0x00000003000075a7 */ /* 0x0022a400080011ff */
[----:B--2---:R-:W-:Y:S05]  /*9120*/  @!P0 NANOSLEEP.SYNCS 0x989680 ;  /* 0x009896800000895d */ /* 0x004fea0003900000 */
[----:B------:R-:W2:Y:S02]  /*9130*/  @!P0 SYNCS.PHASECHK.TRANS64 P0, [R0+URZ], R3 ;  /* 0x00000003000085a7 */ /* 0x000ea400080010ff */
[----:B--2---:R-:W-:Y:S05]  /*9140*/  @!P0 BRA `(.L_x_201) ;  /* 0xfffffffc00f08947 */ /* 0x004fea000383ffff */
[----:B------:R-:W-:Y:S05]  /*9150*/  BRA `(.L_x_202) ;  /* 0xffffffac00047947 */ /* 0x000fea000383ffff */
.L_x_68:
[----:B------:R-:W-:-:S07]  /*9160*/  MOV R0, UR4 ;  /* 0x0000000400007c02 */ /* 0x000fce0008000f00 */
.L_x_203:
[----:B-1----:R1:W2:Y:S02]  /*9170*/  SYNCS.PHASECHK.TRANS64.TRYWAIT P0, [R0+URZ], R3 ;  /* 0x00000003000075a7 */ /* 0x0022a400080011ff */
[----:B--2---:R-:W-:Y:S05]  /*9180*/  @!P0 NANOSLEEP.SYNCS 0x989680 ;  /* 0x009896800000895d */ /* 0x004fea0003900000 */
[----:B------:R-:W2:Y:S02]  /*9190*/  @!P0 SYNCS.PHASECHK.TRANS64 P0, [R0+URZ], R3 ;  /* 0x00000003000085a7 */ /* 0x000ea400080010ff */
[----:B--2---:R-:W-:Y:S05]  /*91a0*/  @!P0 BRA `(.L_x_203) ;  /* 0xfffffffc00f08947 */ /* 0x004fea000383ffff */
[----:B------:R-:W-:Y:S05]  /*91b0*/  BRA `(.L_x_204) ;  /* 0xffffffac00107947 */ /* 0x000fea000383ffff */
.L_x_69:
[----:B------:R-:W-:-:S07]  /*91c0*/  MOV R0, UR4 ;  /* 0x0000000400007c02 */ /* 0x000fce0008000f00 */
.L_x_205:
[----:B-1----:R1:W2:Y:S02]  /*91d0*/  SYNCS.PHASECHK.TRANS64.TRYWAIT P0, [R0+URZ], R3 ;  /* 0x00000003000075a7 */ /* 0x0022a400080011ff */
[----:B--2---:R-:W-:Y:S05]  /*91e0*/  @!P0 NANOSLEEP.SYNCS 0x989680 ;  /* 0x009896800000895d */ /* 0x004fea0003900000 */
[----:B------:R-:W2:Y:S02]  /*91f0*/  @!P0 SYNCS.PHASECHK.TRANS64 P0, [R0+URZ], R3 ;  /* 0x00000003000085a7 */ /* 0x000ea400080010ff */
[----:B--2---:R-:W-:Y:S05]  /*9200*/  @!P0 BRA `(.L_x_205) ;  /* 0xfffffffc00f08947 */ /* 0x004fea000383ffff */
[----:B------:R-:W-:Y:S05]  /*9210*/  BRA `(.L_x_206) ;  /* 0xffffffac001c7947 */ /* 0x000fea000383ffff */
.L_x_70:
[----:B------:R-:W-:-:S07]  /*9220*/  MOV R0, UR4 ;  /* 0x0000000400007c02 */ /* 0x000fce0008000f00 */
.L_x_207:
[----:B-1----:R1:W2:Y:S02]  /*9230*/  SYNCS.PHASECHK.TRANS64.TRYWAIT P0, [R0+URZ], R3 ;  /* 0x00000003000075a7 */ /* 0x0022a400080011ff */
[----:B--2---:R-:W-:Y:S05]  /*9240*/  @!P0 NANOSLEEP.SYNCS 0x989680 ;  /* 0x009896800000895d */ /* 0x004fea0003900000 */
[----:B------:R-:W2:Y:S02]  /*9250*/  @!P0 SYNCS.PHASECHK.TRANS64 P0, [R0+URZ], R3 ;  /* 0x00000003000085a7 */ /* 0x000ea400080010ff */
[----:B--2---:R-:W-:Y:S05]  /*9260*/  @!P0 BRA `(.L_x_207) ;  /* 0xfffffffc00f08947 */ /* 0x004fea000383ffff */
[----:B------:R-:W-:Y:S05]  /*9270*/  BRA `(.L_x_208) ;  /* 0xffffffac00287947 */ /* 0x000fea000383ffff */
.L_x_71:
[----:B------:R-:W-:-:S07]  /*9280*/  MOV R0, UR4 ;  /* 0x0000000400007c02 */ /* 0x000fce0008000f00 */
.L_x_209:
[----:B-1----:R1:W2:Y:S02]  /*9290*/  SYNCS.PHASECHK.TRANS64.TRYWAIT P0, [R0+URZ], R3 ;  /* 0x00000003000075a7 */ /* 0x0022a400080011ff */
[----:B--2---:R-:W-:Y:S05]  /*92a0*/  @!P0 NANOSLEEP.SYNCS 0x989680 ;  /* 0x009896800000895d */ /* 0x004fea0003900000 */
[----:B------:R-:W2:Y:S02]  /*92b0*/  @!P0 SYNCS.PHASECHK.TRANS64 P0, [R0+URZ], R3 ;  /* 0x00000003000085a7 */ /* 0x000ea400080010ff */
[----:B--2---:R-:W-:Y:S05]  /*92c0*/  @!P0 BRA `(.L_x_209) ;  /* 0xfffffffc00f08947 */ /* 0x004fea000383ffff */
[----:B------:R-:W-:Y:S05]  /*92d0*/  BRA `(.L_x_210) ;  /* 0xffffffac00347947 */ /* 0x000fea000383ffff */
.L_x_72:
[----:B------:R-:W-:-:S07]  /*92e0*/  MOV R0, UR4 ;  /* 0x0000000400007c02 */ /* 0x000fce0008000f00 */
.L_x_211:
[----:B-1----:R1:W2:Y:S02]  /*92f0*/  SYNCS.PHASECHK.TRANS64.TRYWAIT P0, [R0+URZ], R3 ;  /* 0x00000003000075a7 */ /* 0x0022a400080011ff */
[----:B--2---:R-:W-:Y:S05]  /*9300*/  @!P0 NANOSLEEP.SYNCS 0x989680 ;  /* 0x009896800000895d */ /* 0x004fea0003900000 */
[----:B------:R-:W2:Y:S02]  /*9310*/  @!P0 SYNCS.PHASECHK.TRANS64 P0, [R0+URZ], R3 ;  /* 0x00000003000085a7 */ /* 0x000ea400080010ff */
[----:B--2---:R-:W-:Y:S05]  /*9320*/  @!P0 BRA `(.L_x_211) ;  /* 0xfffffffc00f08947 */ /* 0x004fea000383ffff */
[----:B------:R-:W-:Y:S05]  /*9330*/  BRA `(.L_x_212) ;  /* 0xffffffac00407947 */ /* 0x000fea000383ffff */
.L_x_73:
[----:B------:R-:W-:-:S07]  /*9340*/  MOV R0, UR4 ;  /* 0x0000000400007c02 */ /* 0x000fce0008000f00 */
.L_x_213:
[----:B-1----:R1:W2:Y:S02]  /*9350*/  SYNCS.PHASECHK.TRANS64.TRYWAIT P0, [R0+URZ], R3 ;  /* 0x00000003000075a7 */ /* 0x0022a400080011ff */
[----:B--2---:R-:W-:Y:S05]  /*9360*/  @!P0 NANOSLEEP.SYNCS 0x989680 ;  /* 0x009896800000895d */ /* 0x004fea0003900000 */
[----:B------:R-:W2:Y:S02]  /*9370*/  @!P0 SYNCS.PHASECHK.TRANS64 P0, [R0+URZ], R3 ;  /* 0x00000003000085a7 */ /* 0x000ea400080010ff */
[----:B--2---:R-:W-:Y:S05]  /*9380*/  @!P0 BRA `(.L_x_213) ;  /* 0xfffffffc00f08947 */ /* 0x004fea000383ffff */
[----:B------:R-:W-:Y:S05]  /*9390*/  BRA `(.L_x_214) ;  /* 0xffffffac004c7947 */ /* 0x000fea000383ffff */
.L_x_74:
[----:B------:R-:W-:-:S07]  /*93a0*/  MOV R0, UR4 ;  /* 0x0000000400007c02 */ /* 0x000fce0008000f00 */
.L_x_215:
[----:B-1----:R1:W2:Y:S02]  /*93b0*/  SYNCS.PHASECHK.TRANS64.TRYWAIT P0, [R0+URZ], R3 ;  /* 0x00000003000075a7 */ /* 0x0022a400080011ff */
[----:B--2---:R-:W-:Y:S05]  /*93c0*/  @!P0 NANOSLEEP.SYNCS 0x989680 ;  /* 0x009896800000895d */ /* 0x004fea0003900000 */
[----:B------:R-:W2:Y:S02]  /*93d0*/  @!P0 SYNCS.PHASECHK.TRANS64 P0, [R0+URZ], R3 ;  /* 0x00000003000085a7 */ /* 0x000ea400080010ff */
[----:B--2---:R-:W-:Y:S05]  /*93e0*/  @!P0 BRA `(.L_x_215) ;  /* 0xfffffffc00f08947 */ /* 0x004fea000383ffff */
[----:B------:R-:W-:Y:S05]  /*93f0*/  BRA `(.L_x_216) ;  /* 0xffffffac00587947 */ /* 0x000fea000383ffff */
.L_x_75:
[----:B------:R-:W-:-:S07]  /*9400*/  MOV R0, UR4 ;  /* 0x0000000400007c02 */ /* 0x000fce0008000f00 */
.L_x_217:
[----:B-1----:R1:W2:Y:S02]  /*9410*/  SYNCS.PHASECHK.TRANS64.TRYWAIT P0, [R0+URZ], R3 ;  /* 0x00000003000075a7 */ /* 0x0022a400080011ff */
[----:B--2---:R-:W-:Y:S05]  /*9420*/  @!P0 NANOSLEEP.SYNCS 0x989680 ;  /* 0x009896800000895d */ /* 0x004fea0003900000 */
[----:B------:R-:W2:Y:S02]  /*9430*/  @!P0 SYNCS.PHASECHK.TRANS64 P0, [R0+URZ], R3 ;  /* 0x00000003000085a7 */ /* 0x000ea400080010ff */
[----:B--2---:R-:W-:Y:S05]  /*9440*/  @!P0 BRA `(.L_x_217) ;  /* 0xfffffffc00f08947 */ /* 0x004fea000383ffff */
[----:B------:R-:W-:Y:S05]  /*9450*/  BRA `(.L_x_218) ;  /* 0xffffffac00647947 */ /* 0x000fea000383ffff */
.L_x_76:
[----:B------:R-:W-:-:S07]  /*9460*/  MOV R0, UR4 ;  /* 0x0000000400007c02 */ /* 0x000fce0008000f00 */
.L_x_219:
[----:B-1----:R1:W2:Y:S02]  /*9470*/  SYNCS.PHASECHK.TRANS64.TRYWAIT P0, [R0+URZ], R3 ;  /* 0x00000003000075a7 */ /* 0x0022a400080011ff */
[----:B--2---:R-:W-:Y:S05]  /*9480*/  @!P0 NANOSLEEP.SYNCS 0x989680 ;  /* 0x009896800000895d */ /* 0x004fea0003900000 */
[----:B------:R-:W2:Y:S02]  /*9490*/  @!P0 SYNCS.PHASECHK.TRANS64 P0, [R0+URZ], R3 ;  /* 0x00000003000085a7 */ /* 0x000ea400080010ff */
[----:B--2---:R-:W-:Y:S05]  /*94a0*/  @!P0 BRA `(.L_x_219) ;  /* 0xfffffffc00f08947 */ /* 0x004fea000383ffff */
[----:B------:R-:W-:Y:S05]  /*94b0*/  BRA `(.L_x_220) ;  /* 0xffffffac00707947 */ /* 0x000fea000383ffff */
.L_x_77:
[----:B------:R-:W-:-:S07]  /*94c0*/  MOV R0, UR4 ;  /* 0x0000000400007c02 */ /* 0x000fce0008000f00 */
.L_x_221:
[----:B-1----:R1:W2:Y:S02]  /*94d0*/  SYNCS.PHASECHK.TRANS64.TRYWAIT P0, [R0+URZ], R3 ;  /* 0x00000003000075a7 */ /* 0x0022a400080011ff */
[----:B--2---:R-:W-:Y:S05]  /*94e0*/  @!P0 NANOSLEEP.SYNCS 0x989680 ;  /* 0x009896800000895d */ /* 0x004fea0003900000 */
[----:B------:R-:W2:Y:S02]  /*94f0*/  @!P0 SYNCS.PHASECHK.TRANS64 P0, [R0+URZ], R3 ;  /* 0x00000003000085a7 */ /* 0x000ea400080010ff */
[----:B--2---:R-:W-:Y:S05]  /*9500*/  @!P0 BRA `(.L_x_221) ;  /* 0xfffffffc00f08947 */ /* 0x004fea000383ffff */
[----:B------:R-:W-:Y:S05]  /*9510*/  BRA `(.L_x_222) ;  /* 0xffffffac007c7947 */ /* 0x000fea000383ffff */
.L_x_78:
[----:B------:R-:W-:-:S07]  /*9520*/  MOV R0, UR4 ;  /* 0x0000000400007c02 */ /* 0x000fce0008000f00 */
.L_x_223:
[----:B-1----:R1:W2:Y:S02]  /*9530*/  SYNCS.PHASECHK.TRANS64.TRYWAIT P0, [R0+URZ], R3 ;  /* 0x00000003000075a7 */ /* 0x0022a400080011ff */
[----:B--2---:R-:W-:Y:S05]  /*9540*/  @!P0 NANOSLEEP.SYNCS 0x989680 ;  /* 0x009896800000895d */ /* 0x004fea0003900000 */
[----:B------:R-:W2:Y:S02]  /*9550*/  @!P0 SYNCS.PHASECHK.TRANS64 P0, [R0+URZ], R3 ;  /* 0x00000003000085a7 */ /* 0x000ea400080010ff */
[----:B--2---:R-:W-:Y:S05]  /*9560*/  @!P0 BRA `(.L_x_223) ;  /* 0xfffffffc00f08947 */ /* 0x004fea000383ffff */
[----:B------:R-:W-:Y:S05]  /*9570*/  BRA `(.L_x_224) ;  /* 0xffffffac00887947 */ /* 0x000fea000383ffff */
.L_x_79:
[----:B------:R-:W-:-:S07]  /*9580*/  MOV R0, UR4 ;  /* 0x0000000400007c02 */ /* 0x000fce0008000f00 */
.L_x_225:
[----:B-1----:R1:W2:Y:S02]  /*9590*/  SYNCS.PHASECHK.TRANS64.TRYWAIT P0, [R0+URZ], R3 ;  /* 0x00000003000075a7 */ /* 0x0022a400080011ff */
[----:B--2---:R-:W-:Y:S05]  /*95a0*/  @!P0 NANOSLEEP.SYNCS 0x989680 ;  /* 0x009896800000895d */ /* 0x004fea0003900000 */
[----:B------:R-:W2:Y:S02]  /*95b0*/  @!P0 SYNCS.PHASECHK.TRANS64 P0, [R0+URZ], R3 ;  /* 0x00000003000085a7 */ /* 0x000ea400080010ff */
[----:B--2---:R-:W-:Y:S05]  /*95c0*/  @!P0 BRA `(.L_x_225) ;  /* 0xfffffffc00f08947 */ /* 0x004fea000383ffff */
[----:B------:R-:W-:Y:S05]  /*95d0*/  BRA `(.L_x_226) ;  /* 0xffffffac00947947 */ /* 0x000fea000383ffff */
.L_x_80:
[----:B------:R-:W-:-:S07]  /*95e0*/  MOV R0, UR4 ;  /* 0x0000000400007c02 */ /* 0x000fce0008000f00 */
.L_x_227:
[----:B-1----:R1:W2:Y:S02]  /*95f0*/  SYNCS.PHASECHK.TRANS64.TRYWAIT P0, [R0+URZ], R3 ;  /* 0x00000003000075a7 */ /* 0x0022a400080011ff */
[----:B--2---:R-:W-:Y:S05]  /*9600*/  @!P0 NANOSLEEP.SYNCS 0x989680 ;  /* 0x009896800000895d */ /* 0x004fea0003900000 */
[----:B------:R-:W2:Y:S02]  /*9610*/  @!P0 SYNCS.PHASECHK.TRANS64 P0, [R0+URZ], R3 ;  /* 0x00000003000085a7 */ /* 0x000ea400080010ff */
[----:B--2---:R-:W-:Y:S05]  /*9620*/  @!P0 BRA `(.L_x_227) ;  /* 0xfffffffc00f08947 */ /* 0x004fea000383ffff */
[----:B------:R-:W-:Y:S05]  /*9630*/  BRA `(.L_x_228) ;  /* 0xffffffac00a07947 */ /* 0x000fea000383ffff */
.L_x_81:
[----:B------:R-:W-:-:S07]  /*9640*/  MOV R0, UR4 ;  /* 0x0000000400007c02 */ /* 0x000fce0008000f00 */
.L_x_229:
[----:B-1----:R1:W2:Y:S02]  /*9650*/  SYNCS.PHASECHK.TRANS64.TRYWAIT P0, [R0+URZ], R3 ;  /* 0x00000003000075a7 */ /* 0x0022a400080011ff */
[----:B--2---:R-:W-:Y:S05]  /*9660*/  @!P0 NANOSLEEP.SYNCS 0x989680 ;  /* 0x009896800000895d */ /* 0x004fea0003900000 */
[----:B------:R-:W2:Y:S02]  /*9670*/  @!P0 SYNCS.PHASECHK.TRANS64 P0, [R0+URZ], R3 ;  /* 0x00000003000085a7 */ /* 0x000ea400080010ff */
[----:B--2---:R-:W-:Y:S05]  /*9680*/  @!P0 BRA `(.L_x_229) ;  /* 0xfffffffc00f08947 */ /* 0x004fea000383ffff */
[----:B------:R-:W-:Y:S05]  /*9690*/  BRA `(.L_x_230) ;  /* 0xffffffac00ac7947 */ /* 0x000fea000383ffff */
.L_x_82:
[----:B------:R-:W-:-:S07]  /*96a0*/  MOV R0, UR4 ;  /* 0x0000000400007c02 */ /* 0x000fce0008000f00 */
.L_x_231:
[----:B-1----:R1:W2:Y:S02]  /*96b0*/  SYNCS.PHASECHK.TRANS64.TRYWAIT P0, [R0+URZ], R3 ;  /* 0x00000003000075a7 */ /* 0x0022a400080011ff */
[----:B--2---:R-:W-:Y:S05]  /*96c0*/  @!P0 NANOSLEEP.SYNCS 0x989680 ;  /* 0x009896800000895d */ /* 0x004fea0003900000 */
[----:B------:R-:W2:Y:S02]  /*96d0*/  @!P0 SYNCS.PHASECHK.TRANS64 P0, [R0+URZ], R3 ;  /* 0x00000003000085a7 */ /* 0x000ea400080010ff */
[----:B--2---:R-:W-:Y:S05]  /*96e0*/  @!P0 BRA `(.L_x_231) ;  /* 0xfffffffc00f08947 */ /* 0x004fea000383ffff */
[----:B------:R-:W-:Y:S05]  /*96f0*/  BRA `(.L_x_232) ;  /* 0xffffffac00b87947 */ /* 0x000fea000383ffff */
.L_x_83:
[----:B------:R-:W-:-:S07]  /*9700*/  MOV R0, UR4 ;  /* 0x0000000400007c02 */ /* 0x000fce0008000f00 */
.L_x_233:
[----:B-1----:R1:W2:Y:S02]  /*9710*/  SYNCS.PHASECHK.TRANS64.TRYWAIT P0, [R0+URZ], R3 ;  /* 0x00000003000075a7 */ /* 0x0022a400080011ff */
[----:B--2---:R-:W-:Y:S05]  /*9720*/  @!P0 NANOSLEEP.SYNCS 0x989680 ;  /* 0x009896800000895d */ /* 0x004fea0003900000 */
[----:B------:R-:W2:Y:S02]  /*9730*/  @!P0 SYNCS.PHASECHK.TRANS64 P0, [R0+URZ], R3 ;  /* 0x00000003000085a7 */ /* 0x000ea400080010ff */
[----:B--2---:R-:W-:Y:S05]  /*9740*/  @!P0 BRA `(.L_x_233) ;  /* 0xfffffffc00f08947 */ /* 0x004fea000383ffff */
[----:B------:R-:W-:Y:S05]  /*9750*/  BRA `(.L_x_234) ;  /* 0xffffffac00c47947 */ /* 0x000fea000383ffff */
.L_x_84:
[----:B------:R-:W-:-:S07]  /*9760*/  MOV R0, UR4 ;  /* 0x0000000400007c02 */ /* 0x000fce0008000f00 */
.L_x_235:
[----:B-1----:R1:W2:Y:S02]  /*9770*/  SYNCS.PHASECHK.TRANS64.TRYWAIT P0, [R0+URZ], R3 ;  /* 0x00000003000075a7 */ /* 0x0022a400080011ff */
[----:B--2---:R-:W-:Y:S05]  /*9780*/  @!P0 NANOSLEEP.SYNCS 0x989680 ;  /* 0x009896800000895d */ /* 0x004fea0003900000 */
[----:B------:R-:W2:Y:S02]  /*9790*/  @!P0 SYNCS.PHASECHK.TRANS64 P0, [R0+URZ], R3 ;  /* 0x00000003000085a7 */ /* 0x000ea400080010ff */
[----:B--2---:R-:W-:Y:S05]  /*97a0*/  @!P0 BRA `(.L_x_235) ;  /* 0xfffffffc00f08947 */ /* 0x004fea000383ffff */
[----:B------:R-:W-:Y:S05]  /*97b0*/  BRA `(.L_x_236) ;  /* 0xffffffac00d07947 */ /* 0x000fea000383ffff */
.L_x_85:
[----:B------:R-:W-:-:S07]  /*97c0*/  MOV R0, UR4 ;  /* 0x0000000400007c02 */ /* 0x000fce0008000f00 */
.L_x_237:
[----:B-1----:R1:W2:Y:S02]  /*97d0*/  SYNCS.PHASECHK.TRANS64.TRYWAIT P0, [R0+URZ], R3 ;  /* 0x00000003000075a7 */ /* 0x0022a400080011ff */
[----:B--2---:R-:W-:Y:S05]  /*97e0*/  @!P0 NANOSLEEP.SYNCS 0x989680 ;  /* 0x009896800000895d */ /* 0x004fea0003900000 */
[----:B------:R-:W2:Y:S02]  /*97f0*/  @!P0 SYNCS.PHASECHK.TRANS64 P0, [R0+URZ], R3 ;  /* 0x00000003000085a7 */ /* 0x000ea400080010ff */
[----:B--2---:R-:W-:Y:S05]  /*9800*/  @!P0 BRA `(.L_x_237) ;  /* 0xfffffffc00f08947 */ /* 0x004fea000383ffff */
[----:B------:R-:W-:Y:S05]  /*9810*/  BRA `(.L_x_238) ;  /* 0xffffffac00dc7947 */ /* 0x000fea000383ffff */
.L_x_86:
[----:B------:R-:W-:-:S07]  /*9820*/  MOV R0, UR4 ;  /* 0x0000000400007c02 */ /* 0x000fce0008000f00 */
.L_x_239:
[----:B-1----:R1:W2:Y:S02]  /*9830*/  SYNCS.PHASECHK.TRANS64.TRYWAIT P0, [R0+URZ], R3 ;  /* 0x00000003000075a7 */ /* 0x0022a400080011ff */
[----:B--2---:R-:W-:Y:S05]  /*9840*/  @!P0 NANOSLEEP.SYNCS 0x989680 ;  /* 0x009896800000895d */ /* 0x004fea0003900000 */
[----:B------:R-:W2:Y:S02]  /*9850*/  @!P0 SYNCS.PHASECHK.TRANS64 P0, [R0+URZ], R3 ;  /* 0x00000003000085a7 */ /* 0x000ea400080010ff */
[----:B--2---:R-:W-:Y:S05]  /*9860*/  @!P0 BRA `(.L_x_239) ;  /* 0xfffffffc00f08947 */ /* 0x004fea000383ffff */
[----:B------:R-:W-:Y:S05]  /*9870*/  BRA `(.L_x_240) ;  /* 0xffffffac00e87947 */ /* 0x000fea000383ffff */
.L_x_87:
[----:B------:R-:W-:-:S07]  /*9880*/  MOV R0, UR4 ;  /* 0x0000000400007c02 */ /* 0x000fce0008000f00 */
.L_x_241:
[----:B-1----:R1:W2:Y:S02]  /*9890*/  SYNCS.PHASECHK.TRANS64.TRYWAIT P0, [R0+URZ], R3 ;  /* 0x00000003000075a7 */ /* 0x0022a400080011ff */
[----:B--2---:R-:W-:Y:S05]  /*98a0*/  @!P0 NANOSLEEP.SYNCS 0x989680 ;  /* 0x009896800000895d */ /* 0x004fea0003900000 */
[----:B------:R-:W2:Y:S02]  /*98b0*/  @!P0 SYNCS.PHASECHK.TRANS64 P0, [R0+URZ], R3 ;  /* 0x00000003000085a7 */ /* 0x000ea400080010ff */
[----:B--2---:R-:W-:Y:S05]  /*98c0*/  @!P0 BRA `(.L_x_241) ;  /* 0xfffffffc00f08947 */ /* 0x004fea000383ffff */
[----:B------:R-:W-:Y:S05]  /*98d0*/  BRA `(.L_x_242) ;  /* 0xffffffac00f47947 */ /* 0x000fea000383ffff */
.L_x_88:
[----:B------:R-:W-:-:S07]  /*98e0*/  MOV R0, UR4 ;  /* 0x0000000400007c02 */ /* 0x000fce0008000f00 */
.L_x_243:
[----:B-1----:R1:W2:Y:S02]  /*98f0*/  SYNCS.PHASECHK.TRANS64.TRYWAIT P0, [R0+URZ], R3 ;  /* 0x00000003000075a7 */ /* 0x0022a400080011ff */
[----:B--2---:R-:W-:Y:S05]  /*9900*/  @!P0 NANOSLEEP.SYNCS 0x989680 ;  /* 0x009896800000895d */ /* 0x004fea0003900000 */
[----:B------:R-:W2:Y:S02]  /*9910*/  @!P0 SYNCS.PHASECHK.TRANS64 P0, [R0+URZ], R3 ;  /* 0x00000003000085a7 */ /* 0x000ea400080010ff */
[----:B--2---:R-:W-:Y:S05]  /*9920*/  @!P0 BRA `(.L_x_243) ;  /* 0xfffffffc00f08947 */ /* 0x004fea000383ffff */
[----:B------:R-:W-:Y:S05]  /*9930*/  BRA `(.L_x_244) ;  /* 0xffffffb000007947 */ /* 0x000fea000383ffff */
.L_x_89:
[----:B------:R-:W-:-:S07]  /*9940*/  MOV R0, UR4 ;  /* 0x0000000400007c02 */ /* 0x000fce0008000f00 */
.L_x_245:
[----:B-1----:R1:W2:Y:S02]  /*9950*/  SYNCS.PHASECHK.TRANS64.TRYWAIT P0, [R0+URZ], R3 ;  /* 0x00000003000075a7 */ /* 0x0022a400080011ff */
[----:B--2---:R-:W-:Y:S05]  /*9960*/  @!P0 NANOSLEEP.SYNCS 0x989680 ;  /* 0x009896800000895d */ /* 0x004fea0003900000 */
[----:B------:R-:W2:Y:S02]  /*9970*/  @!P0 SYNCS.PHASECHK.TRANS64 P0, [R0+URZ], R3 ;  /* 0x00000003000085a7 */ /* 0x000ea400080010ff */
[----:B--2---:R-:W-:Y:S05]  /*9980*/  @!P0 BRA `(.L_x_245) ;  /* 0xfffffffc00f08947 */ /* 0x004fea000383ffff */
[----:B------:R-:W-:Y:S05]  /*9990*/  BRA `(.L_x_246) ;  /* 0xffffffb0000c7947 */ /* 0x000fea000383ffff */
.L_x_90:
[----:B------:R-:W-:-:S07]  /*99a0*/  MOV R0, UR4 ;  /* 0x0000000400007c02 */ /* 0x000fce0008000f00 */
.L_x_247:
[----:B-1----:R1:W2:Y:S02]  /*99b0*/  SYNCS.PHASECHK.TRANS64.TRYWAIT P0, [R0+URZ], R3 ;  /* 0x00000003000075a7 */ /* 0x0022a400080011ff */
[----:B--2---:R-:W-:Y:S05]  /*99c0*/  @!P0 NANOSLEEP.SYNCS 0x989680 ;  /* 0x009896800000895d */ /* 0x004fea0003900000 */
[----:B------:R-:W2:Y:S02]  /*99d0*/  @!P0 SYNCS.PHASECHK.TRANS64 P0, [R0+URZ], R3 ;  /* 0x00000003000085a7 */ /* 0x000ea400080010ff */
[----:B--2---:R-:W-:Y:S05]  /*99e0*/  @!P0 BRA `(.L_x_247) ;  /* 0xfffffffc00f08947 */ /* 0x004fea000383ffff */
[----:B------:R-:W-:Y:S05]  /*99f0*/  BRA `(.L_x_248) ;  /* 0xffffffb000187947 */ /* 0x000fea000383ffff */
.L_x_91:
[----:B------:R-:W-:-:S07]  /*9a00*/  MOV R0, UR4 ;  /* 0x0000000400007c02 */ /* 0x000fce0008000f00 */
.L_x_249:
[----:B-1----:R1:W2:Y:S02]  /*9a10*/  SYNCS.PHASECHK.TRANS64.TRYWAIT P0, [R0+URZ], R3 ;  /* 0x00000003000075a7 */ /* 0x0022a400080011ff */
[----:B--2---:R-:W-:Y:S05]  /*9a20*/  @!P0 NANOSLEEP.SYNCS 0x989680 ;  /* 0x009896800000895d */ /* 0x004fea0003900000 */
[----:B------:R-:W2:Y:S02]  /*9a30*/  @!P0 SYNCS.PHASECHK.TRANS64 P0, [R0+URZ], R3 ;  /* 0x00000003000085a7 */ /* 0x000ea400080010ff */
[----:B--2---:R-:W-:Y:S05]  /*9a40*/  @!P0 BRA `(.L_x_249) ;  /* 0xfffffffc00f08947 */ /* 0x004fea000383ffff */
[----:B------:R-:W-:Y:S05]  /*9a50*/  BRA `(.L_x_250) ;  /* 0xffffffb000247947 */ /* 0x000fea000383ffff */
.L_x_92:
[----:B------:R-:W-:-:S07]  /*9a60*/  MOV R0, UR4 ;  /* 0x0000000400007c02 */ /* 0x000fce0008000f00 */
.L_x_251:
[----:B-1----:R1:W2:Y:S02]  /*9a70*/  SYNCS.PHASECHK.TRANS64.TRYWAIT P0, [R0+URZ], R3 ;  /* 0x00000003000075a7 */ /* 0x0022a400080011ff */
[----:B--2---:R-:W-:Y:S05]  /*9a80*/  @!P0 NANOSLEEP.SYNCS 0x989680 ;  /* 0x009896800000895d */ /* 0x004fea0003900000 */
[----:B------:R-:W2:Y:S02]  /*9a90*/  @!P0 SYNCS.PHASECHK.TRANS64 P0, [R0+URZ], R3 ;  /* 0x00000003000085a7 */ /* 0x000ea400080010ff */
[----:B--2---:R-:W-:Y:S05]  /*9aa0*/  @!P0 BRA `(.L_x_251) ;  /* 0xfffffffc00f08947 */ /* 0x004fea000383ffff */
[----:B------:R-:W-:Y:S05]  /*9ab0*/  BRA `(.L_x_252) ;  /* 0xffffffb000307947 */ /* 0x000fea000383ffff */
.L_x_93:
[----:B------:R-:W-:-:S07]  /*9ac0*/  MOV R0, UR4 ;  /* 0x0000000400007c02 */ /* 0x000fce0008000f00 */
.L_x_253:
[----:B-1----:R1:W2:Y:S02]  /*9ad0*/  SYNCS.PHASECHK.TRANS64.TRYWAIT P0, [R0+URZ], R3 ;  /* 0x00000003000075a7 */ /* 0x0022a400080011ff */
[----:B--2---:R-:W-:Y:S05]  /*9ae0*/  @!P0 NANOSLEEP.SYNCS 0x989680 ;  /* 0x009896800000895d */ /* 0x004fea0003900000 */
[----:B------:R-:W2:Y:S02]  /*9af0*/  @!P0 SYNCS.PHASECHK.TRANS64 P0, [R0+URZ], R3 ;  /* 0x00000003000085a7 */ /* 0x000ea400080010ff */
[----:B--2---:R-:W-:Y:S05]  /*9b00*/  @!P0 BRA `(.L_x_253) ;  /* 0xfffffffc00f08947 */ /* 0x004fea000383ffff */
[----:B------:R-:W-:Y:S05]  /*9b10*/  BRA `(.L_x_254) ;  /* 0xffffffb0003c7947 */ /* 0x000fea000383ffff */
.L_x_96:
[----:B------:R-:W-:-:S07]  /*9b20*/  MOV R4, UR42 ;  /* 0x0000002a00047c02 */ /* 0x000fce0008000f00 */
.L_x_255:
[----:B--2---:R2:W3:Y:S02]  /*9b30*/  SYNCS.PHASECHK.TRANS64.TRYWAIT P1, [R4+URZ+0x388], R7 ;  /* 0x00038807040075a7 */ /* 0x0044e400080211ff */
[----:B---3--:R-:W-:Y:S05]  /*9b40*/  @!P1 NANOSLEEP.SYNCS 0x989680 ;  /* 0x009896800000995d */ /* 0x008fea0003900000 */
[----:B------:R-:W3:Y:S02]  /*9b50*/  @!P1 SYNCS.PHASECHK.TRANS64 P1, [R4+URZ+0x388], R7 ;  /* 0x00038807040095a7 */ /* 0x000ee400080210ff */
[----:B---3--:R-:W-:Y:S05]  /*9b60*/  @!P1 BRA `(.L_x_255) ;  /* 0xfffffffc00f09947 */ /* 0x008fea000383ffff */
[----:B------:R-:W-:Y:S05]  /*9b70*/  BRA `(.L_x_256) ;  /* 0xffffffb000a07947 */ /* 0x000fea000383ffff */
.L_x_97:
[----:B--2---:R-:W-:-:S07]  /*9b80*/  MOV R4, UR42 ;  /* 0x0000002a00047c02 */ /* 0x004fce0008000f00 */
.L_x_257:
[----:B--2---:R2:W3:Y:S02]  /*9b90*/  SYNCS.PHASECHK.TRANS64.TRYWAIT P1, [R4+URZ+0x380], R5 ;  /* 0x00038005040075a7 */ /* 0x0044e400080211ff */
[----:B---3--:R-:W-:Y:S05]  /*9ba0*/  @!P1 NANOSLEEP.SYNCS 0x989680 ;  /* 0x009896800000995d */ /* 0x008fea0003900000 */
[----:B------:R-:W3:Y:S02]  /*9bb0*/  @!P1 SYNCS.PHASECHK.TRANS64 P1, [R4+URZ+0x380], R5 ;  /* 0x00038005040095a7 */ /* 0x000ee400080210ff */
[----:B---3--:R-:W-:Y:S05]  /*9bc0*/  @!P1 BRA `(.L_x_257) ;  /* 0xfffffffc00f09947 */ /* 0x008fea000383ffff */
[----:B------:R-:W-:Y:S05]  /*9bd0*/  BRA `(.L_x_258) ;  /* 0xffffffb000a87947 */ /* 0x000fea000383ffff */
.L_x_105:
[----:B------:R-:W-:-:S07]  /*9be0*/  MOV R0, UR6 ;  /* 0x0000000600007c02 */ /* 0x000fce0008000f00 */
.L_x_259:
[----:B--2---:R2:W3:Y:S02]  /*9bf0*/  SYNCS.PHASECHK.TRANS64.TRYWAIT P0, [R0+URZ+0x380], R5 ;  /* 0x00038005000075a7 */ /* 0x0044e400080011ff */
[----:B---3--:R-:W-:Y:S05]  /*9c00*/  @!P0 NANOSLEEP.SYNCS 0x989680 ;  /* 0x009896800000895d */ /* 0x008fea0003900000 */
[----:B------:R-:W3:Y:S02]  /*9c10*/  @!P0 SYNCS.PHASECHK.TRANS64 P0, [R0+URZ+0x380], R5 ;  /* 0x00038005000085a7 */ /* 0x000ee400080010ff */
[----:B---3--:R-:W-:Y:S05]  /*9c20*/  @!P0 BRA `(.L_x_259) ;  /* 0xfffffffc00f08947 */ /* 0x008fea000383ffff */
[----:B------:R-:W-:Y:S05]  /*9c30*/  BRA `(.L_x_260) ;  /* 0xffffffb800187947 */ /* 0x000fea000383ffff */
.L_x_106:
[----:B------:R-:W-:-:S07]  /*9c40*/  MOV R5, UR8 ;  /* 0x0000000800057c02 */ /* 0x000fce0008000f00 */
.L_x_261:
[----:B--2---:R2:W3:Y:S02]  /*9c50*/  SYNCS.PHASECHK.TRANS64.TRYWAIT P0, [R5+URZ+0x3a0], R0 ;  /* 0x0003a000050075a7 */ /* 0x0044e400080011ff */
[----:B---3--:R-:W-:Y:S05]  /*9c60*/  @!P0 NANOSLEEP.SYNCS 0x989680 ;  /* 0x009896800000895d */ /* 0x008fea0003900000 */
[----:B------:R-:W3:Y:S02]  /*9c70*/  @!P0 SYNCS.PHASECHK.TRANS64 P0, [R5+URZ+0x3a0], R0 ;  /* 0x0003a000050085a7 */ /* 0x000ee400080010ff */
[----:B---3--:R-:W-:Y:S05]  /*9c80*/  @!P0 BRA `(.L_x_261) ;  /* 0xfffffffc00f08947 */ /* 0x008fea000383ffff */
[----:B------:R-:W-:Y:S05]  /*9c90*/  BRA `(.L_x_262) ;  /* 0xffffffb800347947 */ /* 0x000fea000383ffff */
.L_x_109:
[----:B--2---:R-:W-:Y:S07]  /*9ca0*/  MOV R0, UR7 ;  /* 0x0000000700007c02 */ /* 0x004fee0008000f00 */
.L_x_263:
[----:B--2---:R2:W3:Y:S02]  /*9cb0*/  SYNCS.PHASECHK.TRANS64.TRYWAIT P0, [R0+URZ], R5 ;  /* 0x00000005000075a7 */ /* 0x0044e400080011ff */
[----:B---3--:R-:W-:Y:S05]  /*9cc0*/  @!P0 NANOSLEEP.SYNCS 0x989680 ;  /* 0x009896800000895d */ /* 0x008fea0003900000 */
[----:B------:R-:W3:Y:S02]  /*9cd0*/  @!P0 SYNCS.PHASECHK.TRANS64 P0, [R0+URZ], R5 ;  /* 0x00000005000085a7 */ /* 0x000ee400080010ff */
[----:B---3--:R-:W-:Y:S05]  /*9ce0*/  @!P0 BRA `(.L_x_263) ;  /* 0xfffffffc00f08947 */ /* 0x008fea000383ffff */
[----:B------:R-:W-:Y:S05]  /*9cf0*/  BRA `(.L_x_108) ;  /* 0xffffffb800587947 */ /* 0x000fea000383ffff */
.L_x_112:
[----:B------:R-:W-:-:S07]  /*9d00*/  MOV R0, UR5 ;  /* 0x0000000500007c02 */ /* 0x000fce0008000f00 */
.L_x_264:
[----:B--2---:R2:W4:Y:S02]  /*9d10*/  SYNCS.PHASECHK.TRANS64.TRYWAIT P0, [R0+URZ], R3 ;  /* 0x00000003000075a7 */ /* 0x00452400080011ff */
[----:B----4-:R-:W-:Y:S05]  /*9d20*/  @!P0 NANOSLEEP.SYNCS 0x989680 ;  /* 0x009896800000895d */ /* 0x010fea0003900000 */
[----:B------:R-:W4:Y:S02]  /*9d30*/  @!P0 SYNCS.PHASECHK.TRANS64 P0, [R0+URZ], R3 ;  /* 0x00000003000085a7 */ /* 0x000f2400080010ff */
[----:B----4-:R-:W-:Y:S05]  /*9d40*/  @!P0 BRA `(.L_x_264) ;  /* 0xfffffffc00f08947 */ /* 0x010fea000383ffff */
[----:B------:R-:W-:Y:S05]  /*9d50*/  BRA `(.L_x_265) ;  /* 0xffffffbc00047947 */ /* 0x000fea000383ffff */
.L_x_113:
[----:B------:R-:W-:-:S07]  /*9d60*/  MOV R0, UR7 ;  /* 0x0000000700007c02 */ /* 0x000fce0008000f00 */
.L_x_266:
[----:B--2---:R2:W4:Y:S02]  /*9d70*/  SYNCS.PHASECHK.TRANS64.TRYWAIT P0, [R0+URZ], R3 ;  /* 0x00000003000075a7 */ /* 0x00452400080011ff */
[----:B----4-:R-:W-:Y:S05]  /*9d80*/  @!P0 NANOSLEEP.SYNCS 0x989680 ;  /* 0x009896800000895d */ /* 0x010fea0003900000 */
[----:B------:R-:W4:Y:S02]  /*9d90*/  @!P0 SYNCS.PHASECHK.TRANS64 P0, [R0+URZ], R3 ;  /* 0x00000003000085a7 */ /* 0x000f2400080010ff */
[----:B----4-:R-:W-:Y:S05]  /*9da0*/  @!P0 BRA `(.L_x_266) ;  /* 0xfffffffc00f08947 */ /* 0x010fea000383ffff */
[----:B------:R-:W-:Y:S05]  /*9db0*/  BRA `(.L_x_267) ;  /* 0xffffffbc00107947 */ /* 0x000fea000383ffff */
.L_x_118:
[----:B------:R-:W-:Y:S07]  /*9dc0*/  MOV R0, UR16 ;  /* 0x0000001000007c02 */ /* 0x000fee0008000f00 */
.L_x_268:
[----:B---3--:R3:W1:Y:S02]  /*9dd0*/  SYNCS.PHASECHK.TRANS64.TRYWAIT P0, [R0+URZ+0x380], R3 ;  /* 0x00038003000075a7 */ /* 0x00866400080011ff */
[----:B-1----:R-:W-:Y:S05]  /*9de0*/  @!P0 NANOSLEEP.SYNCS 0x989680 ;  /* 0x009896800000895d */ /* 0x002fea0003900000 */
[----:B------:R-:W1:Y:S02]  /*9df0*/  @!P0 SYNCS.PHASECHK.TRANS64 P0, [R0+URZ+0x380], R3 ;  /* 0x00038003000085a7 */ /* 0x000e6400080010ff */
[----:B-1----:R-:W-:Y:S05]  /*9e00*/  @!P0 BRA `(.L_x_268) ;  /* 0xfffffffc00f08947 */ /* 0x002fea000383ffff */
[----:B------:R-:W-:Y:S05]  /*9e10*/  BRA `(.L_x_269) ;  /* 0xffffffc000107947 */ /* 0x000fea000383ffff */
.L_x_121:
[----:B------:R-:W-:Y:S07]  /*9e20*/  MOV R0, UR16 ;  /* 0x0000001000007c02 */ /* 0x000fee0008000f00 */
.L_x_270:
[----:B-1----:R1:W2:Y:S02]  /*9e30*/  SYNCS.PHASECHK.TRANS64.TRYWAIT P0, [R0+URZ+0x378], R3 ;  /* 0x00037803000075a7 */ /* 0x0022a400080011ff */
[----:B--2---:R-:W-:Y:S05]  /*9e40*/  @!P0 NANOSLEEP.SYNCS 0x989680 ;  /* 0x009896800000895d */ /* 0x004fea0003900000 */
[----:B------:R-:W2:Y:S02]  /*9e50*/  @!P0 SYNCS.PHASECHK.TRANS64 P0, [R0+URZ+0x378], R3 ;  /* 0x00037803000085a7 */ /* 0x000ea400080010ff */
[----:B--2---:R-:W-:Y:S05]  /*9e60*/  @!P0 BRA `(.L_x_270) ;  /* 0xfffffffc00f08947 */ /* 0x004fea000383ffff */
[----:B------:R-:W-:Y:S05]  /*9e70*/  BRA `(.L_x_120) ;  /* 0xffffffc000f47947 */ /* 0x000fea000383ffff */
.L_x_124:
[----:B------:R-:W-:Y:S07]  /*9e80*/  MOV R3, UR16 ;  /* 0x0000001000037c02 */ /* 0x000fee0008000f00 */
.L_x_271:
[----:B-1----:R1:W2:Y:S02]  /*9e90*/  SYNCS.PHASECHK.TRANS64.TRYWAIT P2, [R3+URZ+0x368], R26 ;  /* 0x0003681a030075a7 */ /* 0x0022a400080411ff */
[----:B--2---:R-:W-:Y:S05]  /*9ea0*/  @!P2 NANOSLEEP.SYNCS 0x989680 ;  /* 0x009896800000a95d */ /* 0x004fea0003900000 */
[----:B------:R-:W2:Y:S02]  /*9eb0*/  @!P2 SYNCS.PHASECHK.TRANS64 P2, [R3+URZ+0x368], R26 ;  /* 0x0003681a0300a5a7 */ /* 0x000ea400080410ff */
[----:B--2---:R-:W-:Y:S05]  /*9ec0*/  @!P2 BRA `(.L_x_271) ;  /* 0xfffffffc00f0a947 */ /* 0x004fea000383ffff */
[----:B------:R-:W-:Y:S05]  /*9ed0*/  BRA `(.L_x_272) ;  /* 0xffffffc400887947 */ /* 0x000fea000383ffff */
.L_x_127:
[----:B------:R-:W-:Y:S07]  /*9ee0*/  MOV R0, UR41 ;  /* 0x0000002900007c02 */ /* 0x000fee0008000f00 */
.L_x_273:
[----:B-1----:R1:W2:Y:S02]  /*9ef0*/  SYNCS.PHASECHK.TRANS64.TRYWAIT P0, [R0+URZ+0x380], R3 ;  /* 0x00038003000075a7 */ /* 0x0022a400080011ff */
[----:B--2---:R-:W-:Y:S05]  /*9f00*/  @!P0 NANOSLEEP.SYNCS 0x989680 ;  /* 0x009896800000895d */ /* 0x004fea0003900000 */
[----:B------:R-:W2:Y:S02]  /*9f10*/  @!P0 SYNCS.PHASECHK.TRANS64 P0, [R0+URZ+0x380], R3 ;  /* 0x00038003000085a7 */ /* 0x000ea400080010ff */
[----:B--2---:R-:W-:Y:S05]  /*9f20*/  @!P0 BRA `(.L_x_273) ;  /* 0xfffffffc00f08947 */ /* 0x004fea000383ffff */
[----:B------:R-:W-:Y:S05]  /*9f30*/  BRA `(.L_x_274) ;  /* 0xffffffcc00147947 */ /* 0x000fea000383ffff */
.L_x_138:
[----:B-1----:R-:W-:Y:S04]  /*9f40*/  MOV R0, UR41 ;  /* 0x0000002900007c02 */ /* 0x002fe80008000f00 */
[----:B------:R1:W2:Y:S03]  /*9f50*/  SYNCS.PHASECHK.TRANS64.TRYWAIT P1, [R0+URZ+0x360], R5 ;  /* 0x00036005000075a7 */ /* 0x0002a600080211ff */
[----:B--2---:R-:W-:Y:S05]  /*9f60*/  @!P1 NANOSLEEP.SYNCS 0x989680 ;  /* 0x009896800000995d */ /* 0x004fea0003900000 */
[----:B------:R-:W2:Y:S02]  /*9f70*/  @!P1 SYNCS.PHASECHK.TRANS64 P1, [R0+URZ+0x360], R5 ;  /* 0x00036005000095a7 */ /* 0x000ea400080210ff */
[----:B--2---:R-:W-:Y:S05]  /*9f80*/  @!P1 BRA `(.L_x_138) ;  /* 0xfffffffc00ec9947 */ /* 0x004fea000383ffff */
[----:B------:R-:W-:Y:S05]  /*9f90*/  BRA `(.L_x_137) ;  /* 0xffffffd400fc7947 */ /* 0x000fea000383ffff */
.L_x_140:
[----:B------:R1:W1:Y:S02]  /*9fa0*/  SYNCS.PHASECHK.TRANS64.TRYWAIT P1, [R96+URZ+0x390], R3 ;  /* 0x00039003600075a7 */ /* 0x00026400080211ff */
[----:B-1----:R-:W-:Y:S05]  /*9fb0*/  @!P1 NANOSLEEP.SYNCS 0x989680 ;  /* 0x009896800000995d */ /* 0x002fea0003900000 */
[----:B------:R-:W1:Y:S02]  /*9fc0*/  @!P1 SYNCS.PHASECHK.TRANS64 P1, [R96+URZ+0x390], R3 ;  /* 0x00039003600095a7 */ /* 0x000e6400080210ff */
[----:B-1----:R-:W-:Y:S05]  /*9fd0*/  @!P1 BRA `(.L_x_140) ;  /* 0xfffffffc00f09947 */ /* 0x002fea000383ffff */
[----:B------:R-:W-:Y:S05]  /*9fe0*/  BRA `(.L_x_139) ;  /* 0xffffffd800387947 */ /* 0x000fea000383ffff */
        .weak           $__internal_0_$__cuda_sm10x_tcgen05_guardrail_trap_col_being_dealloced_not_returned_by_alloc
        .type           $__internal_0_$__cuda_sm10x_tcgen05_guardrail_trap_col_being_dealloced_not_returned_by_alloc,@function
        .size           $__internal_0_$__cuda_sm10x_tcgen05_guardrail_trap_col_being_dealloced_not_returned_by_alloc,($__internal_1_$__cuda_sm10x_tcgen05_guardrail_trap_phase_invalid_during_alloc - $__internal_0_$__cuda_sm10x_tcgen05_guardrail_trap_col_being_dealloced_not_returned_by_alloc)
$__internal_0_$__cuda_sm10x_tcgen05_guardrail_trap_col_being_dealloced_not_returned_by_alloc:
[----:B------:R-:W-:Y:S05]  /*9ff0*/  BPT.TRAP 0x1 ;  /* 0x000000040000795c */ /* 0x000fea0000300000 */
[----:B------:R-:W-:-:S04]  /*a000*/  HFMA2 R3, -RZ, RZ, 0, 0 ;  /* 0x00000000ff037431 */ /* 0x000fc800000001ff */
[----:B------:R-:W-:Y:S05]  /*a010*/  RET.REL.NODEC R2 `(_ZN7cutlass13device_kernelINS_4conv6kernel13ConvUniversalINS1_16ConvProblemShapeILNS1_8OperatorE1ELi2EEENS1_10collective14CollectiveConvINS1_47MainloopSm100TmaUmmaWarpSpecializedImplicitGemmILS5_1ELi54ELi2ELi1ELi2EN4cute5tupleIJNSA_1CILi2EEENSC_ILi1EEESE_EEEEENSB_IJNSC_ILi64EEESH_NSB_IJNSC_ILi32EEEEEEEEENS_12float_e4m3_tESL_NSA_8TiledMMAINSA_8MMA_AtomIJNSA_10MMA_TraitsINSA_19SM100_MMA_F8F6F4_SSEJSL_SL_fSH_SH_NSA_17integral_constantINSA_4UMMA5MajorELSS_0EEENSQ_ISS_LSS_1EEENSQ_INSR_7ScaleInELSV_0EEESW_EEEEEENSA_6LayoutINSB_IJSE_SE_SE_EEENSB_IJNSC_ILi0EEES11_S11_EEEEENSB_IJNSA_10UnderscoreES14_S14_EEEEENS7_6detail27Sm100ImplicitGemmTileTraitsINSA_20SM90_TMA_LOAD_IM2COLENSA_14ComposedLayoutINSA_7SwizzleILi1ELi4ELi3EEENSA_18smem_ptr_flag_bitsILi8EEENSZ_INSB_IJNSC_ILi8EEESI_EEENSB_IJSI_SE_EEEEEEEvEENS18_INSA_23SM90_TMA_LOAD_MULTICASTENS1A_INS1B_ILi2ELi4ELi3EEES1E_NSZ_INSB_IJSH_S1F_EEENSB_IJSE_SH_EEEEEEEvEEEENS_8epilogue10collective18CollectiveEpilogueINS1T_23Sm100TmaWarpSpecializedILi1ELi1ELi32ELb0ELb0EEEJSK_NSB_IJNSZ_ISH_SE_EES1Y_EEESL_NSB_IJNSB_IJlllEEESE_S11_EEESL_S21_NS1T_6fusion15FusionCallbacksIS1X_NS22_17LinearCombinationISL_fSL_fLNS_15FloatRoundStyleE2EEESK_S1Z_JEEENSA_5SM1004TMEM4LOAD26SM100_TMEM_LOAD_16dp32b32xES19_NS1A_IS1M_S1E_NSZ_INSB_IJS1F_SH_EEENSB_IJSH_SE_EEEEEEENSA_39AutoVectorizingCopyWithAssumedAlignmentILi128EEENSA_21SM90_TMA_STORE_IM2COLES2F_S2H_S2H_EEEvvEEEEvNT_6ParamsE) ;  /* 0xffffff5c02f87950 */ /* 0x000fea0003c3ffff */
        .weak           $__internal_1_$__cuda_sm10x_tcgen05_guardrail_trap_phase_invalid_during_alloc
        .type           $__internal_1_$__cuda_sm10x_tcgen05_guardrail_trap_phase_invalid_during_alloc,@function
        .size           $__internal_1_$__cuda_sm10x_tcgen05_guardrail_trap_phase_invalid_during_alloc,($__internal_2_$__cuda_sm10x_tcgen05_guardrail_trap_unallocated_columns_being_dealloced - $__internal_1_$__cuda_sm10x_tcgen05_guardrail_trap_phase_invalid_during_alloc)
$__internal_1_$__cuda_sm10x_tcgen05_guardrail_trap_phase_invalid_during_alloc:
[----:B------:R-:W-:Y:S05]  /*a020*/  BPT.TRAP 0x1 ;  /* 0x000000040000795c */ /* 0x000fea0000300000 */
[----:B------:R-:W-:-:S04]  /*a030*/  MOV R3, 0x0 ;  /* 0x0000000000037802 */ /* 0x000fc80000000f00 */
[----:B------:R-:W-:Y:S05]  /*a040*/  RET.REL.NODEC R2 `(_ZN7cutlass13device_kernelINS_4conv6kernel13ConvUniversalINS1_16ConvProblemShapeILNS1_8OperatorE1ELi2EEENS1_10collective14CollectiveConvINS1_47MainloopSm100TmaUmmaWarpSpecializedImplicitGemmILS5_1ELi54ELi2ELi1ELi2EN4cute5tupleIJNSA_1CILi2EEENSC_ILi1EEESE_EEEEENSB_IJNSC_ILi64EEESH_NSB_IJNSC_ILi32EEEEEEEEENS_12float_e4m3_tESL_NSA_8TiledMMAINSA_8MMA_AtomIJNSA_10MMA_TraitsINSA_19SM100_MMA_F8F6F4_SSEJSL_SL_fSH_SH_NSA_17integral_constantINSA_4UMMA5MajorELSS_0EEENSQ_ISS_LSS_1EEENSQ_INSR_7ScaleInELSV_0EEESW_EEEEEENSA_6LayoutINSB_IJSE_SE_SE_EEENSB_IJNSC_ILi0EEES11_S11_EEEEENSB_IJNSA_10UnderscoreES14_S14_EEEEENS7_6detail27Sm100ImplicitGemmTileTraitsINSA_20SM90_TMA_LOAD_IM2COLENSA_14ComposedLayoutINSA_7SwizzleILi1ELi4ELi3EEENSA_18smem_ptr_flag_bitsILi8EEENSZ_INSB_IJNSC_ILi8EEESI_EEENSB_IJSI_SE_EEEEEEEvEENS18_INSA_23SM90_TMA_LOAD_MULTICASTENS1A_INS1B_ILi2ELi4ELi3EEES1E_NSZ_INSB_IJSH_S1F_EEENSB_IJSE_SH_EEEEEEEvEEEENS_8epilogue10collective18CollectiveEpilogueINS1T_23Sm100TmaWarpSpecializedILi1ELi1ELi32ELb0ELb0EEEJSK_NSB_IJNSZ_ISH_SE_EES1Y_EEESL_NSB_IJNSB_IJlllEEESE_S11_EEESL_S21_NS1T_6fusion15FusionCallbacksIS1X_NS22_17LinearCombinationISL_fSL_fLNS_15FloatRoundStyleE2EEESK_S1Z_JEEENSA_5SM1004TMEM4LOAD26SM100_TMEM_LOAD_16dp32b32xES19_NS1A_IS1M_S1E_NSZ_INSB_IJS1F_SH_EEENSB_IJSH_SE_EEEEEEENSA_39AutoVectorizingCopyWithAssumedAlignmentILi128EEENSA_21SM90_TMA_STORE_IM2COLES2F_S2H_S2H_EEEvvEEEEvNT_6ParamsE) ;  /* 0xffffff5c02ec7950 */ /* 0x000fea0003c3ffff */
        .weak           $__internal_2_$__cuda_sm10x_tcgen05_guardrail_trap_unallocated_columns_being_dealloced
        .type           $__internal_2_$__cuda_sm10x_tcgen05_guardrail_trap_unallocated_columns_being_dealloced,@function
        .size           $__internal_2_$__cuda_sm10x_tcgen05_guardrail_trap_unallocated_columns_being_dealloced,(.L_x_276 - $__internal_2_$__cuda_sm10x_tcgen05_guardrail_trap_unallocated_columns_being_dealloced)
$__internal_2_$__cuda_sm10x_tcgen05_guardrail_trap_unallocated_columns_being_dealloced:
[----:B------:R-:W-:Y:S05]  /*a050*/  BPT.TRAP 0x1 ;  /* 0x000000040000795c */ /* 0x000fea0000300000 */
[----:B------:R-:W-:-:S04]  /*a060*/  HFMA2 R3, -RZ, RZ, 0, 0 ;  /* 0x00000000ff037431 */ /* 0x000fc800000001ff */
[----:B------:R-:W-:Y:S05]  /*a070*/  RET.REL.NODEC R2 `(_ZN7cutlass13device_kernelINS_4conv6kernel13ConvUniversalINS1_16ConvProblemShapeILNS1_8OperatorE1ELi2EEENS1_10collective14CollectiveConvINS1_47MainloopSm100TmaUmmaWarpSpecializedImplicitGemmILS5_1ELi54ELi2ELi1ELi2EN4cute5tupleIJNSA_1CILi2EEENSC_ILi1EEESE_EEEEENSB_IJNSC_ILi64EEESH_NSB_IJNSC_ILi32EEEEEEEEENS_12float_e4m3_tESL_NSA_8TiledMMAINSA_8MMA_AtomIJNSA_10MMA_TraitsINSA_19SM100_MMA_F8F6F4_SSEJSL_SL_fSH_SH_NSA_17integral_constantINSA_4UMMA5MajorELSS_0EEENSQ_ISS_LSS_1EEENSQ_INSR_7ScaleInELSV_0EEESW_EEEEEENSA_6LayoutINSB_IJSE_SE_SE_EEENSB_IJNSC_ILi0EEES11_S11_EEEEENSB_IJNSA_10UnderscoreES14_S14_EEEEENS7_6detail27Sm100ImplicitGemmTileTraitsINSA_20SM90_TMA_LOAD_IM2COLENSA_14ComposedLayoutINSA_7SwizzleILi1ELi4ELi3EEENSA_18smem_ptr_flag_bitsILi8EEENSZ_INSB_IJNSC_ILi8EEESI_EEENSB_IJSI_SE_EEEEEEEvEENS18_INSA_23SM90_TMA_LOAD_MULTICASTENS1A_INS1B_ILi2ELi4ELi3EEES1E_NSZ_INSB_IJSH_S1F_EEENSB_IJSE_SH_EEEEEEEvEEEENS_8epilogue10collective18CollectiveEpilogueINS1T_23Sm100TmaWarpSpecializedILi1ELi1ELi32ELb0ELb0EEEJSK_NSB_IJNSZ_ISH_SE_EES1Y_EEESL_NSB_IJNSB_IJlllEEESE_S11_EEESL_S21_NS1T_6fusion15FusionCallbacksIS1X_NS22_17LinearCombinationISL_fSL_fLNS_15FloatRoundStyleE2EEESK_S1Z_JEEENSA_5SM1004TMEM4LOAD26SM100_TMEM_LOAD_16dp32b32xES19_NS1A_IS1M_S1E_NSZ_INSB_IJS1F_SH_EEENSB_IJSH_SE_EEEEEEENSA_39AutoVectorizingCopyWithAssumedAlignmentILi128EEENSA_21SM90_TMA_STORE_IM2COLES2F_S2H_S2H_EEEvvEEEEvNT_6ParamsE) ;  /* 0xffffff5c02e07950 */ /* 0x000fea0003c3ffff */
.L_x_275:
[----:B------:R-:W-:-:S00]  /*a080*/  BRA `(.L_x_275) ;  /* 0xfffffffc00fc7947 */ /* 0x000fc0000383ffff */
[----:B------:R-:W-:-:S00]  /*a090*/  NOP ;  /* 0x0000000000007918 */ /* 0x000fc00000000000 */
        /* <DEDUP_REMOVED lines=14> */
.L_x_276:


//--------------------- .nv.global.init           --------------------------
	.section	.nv.global.init,"aw",@progbits
.nv.global.init:
	.type		$str$29,@object
	.size		$str$29,($str$30 - $str$29)
$str$29:
        /*0000*/ 	.byte	0x28, 0x61, 0x64, 0x64, 0x72, 0x65, 0x73, 0x73, 0x20, 0x26, 0x20, 0x6d, 0x61, 0x73, 0x6b, 0x29
        /*0010*/ 	.byte	0x20, 0x3d, 0x3d, 0x20, 0x30, 0x00
	.type		$str$30,@object
	.size		$str$30,($str$28 - $str$30)
$str$30:
        /*0016*/ 	.byte	0x2f, 0x74, 0x6d, 0x70, 0x2f, 0x63, 0x75, 0x74, 0x6c, 0x61, 0x73, 0x73, 0x5f, 0x73, 0x77, 0x65
        /*0026*/ 	.byte	0x65, 0x70, 0x5f, 0x73, 0x72, 0x63, 0x2f, 0x69, 0x6e, 0x63, 0x6c, 0x75, 0x64, 0x65, 0x2f, 0x63
        /*0036*/ 	.byte	0x75, 0x74, 0x65, 0x2f, 0x70, 0x6f, 0x69, 0x6e, 0x74, 0x65, 0x72, 0x5f, 0x66, 0x6c, 0x61, 0x67
        /*0046*/ 	.byte	0x67, 0x65, 0x64, 0x2e, 0x68, 0x70, 0x70, 0x00
	.type		$str$28,@object
	.size		$str$28,($str$27 - $str$28)
$str$28:
        /*004e*/ 	.byte	0x2f, 0x74, 0x6d, 0x70, 0x2f, 0x63, 0x75, 0x74, 0x6c, 0x61, 0x73, 0x73, 0x5f, 0x73, 0x77, 0x65
        /*005e*/ 	.byte	0x65, 0x70, 0x5f, 0x73, 0x72, 0x63, 0x2f, 0x69, 0x6e, 0x63, 0x6c, 0x75, 0x64, 0x65, 0x2f, 0x63
        /*006e*/ 	.byte	0x75, 0x74, 0x65, 0x2f, 0x61, 0x74, 0x6f, 0x6d, 0x2f, 0x63, 0x6f, 0x70, 0x79, 0x5f, 0x74, 0x72
        /*007e*/ 	.byte	0x61, 0x69, 0x74, 0x73, 0x5f, 0x73, 0x6d, 0x31, 0x30, 0x30, 0x2e, 0x68, 0x70, 0x70, 0x00
	.type		$str$27,@object
	.size		$str$27,(__unnamed_1 - $str$27)
$str$27:
        /*008d*/ 	.byte	0x28, 0x28, 0x75, 0x69, 0x6e, 0x74, 0x33, 0x32, 0x5f, 0x74, 0x28, 0x74, 0x68, 0x72, 0x65, 0x61
        /*009d*/ 	.byte	0x64, 0x49, 0x64, 0x78, 0x2e, 0x78, 0x29, 0x20, 0x2f, 0x20, 0x33, 0x32, 0x29, 0x20, 0x25, 0x20
        /*00ad*/ 	.byte	0x34, 0x29, 0x20, 0x3d, 0x3d, 0x20, 0x28, 0x28, 0x28, 0x74, 0x6d, 0x65, 0x6d, 0x5f, 0x61, 0x64
        /*00bd*/ 	.byte	0x64, 0x72, 0x20, 0x3e, 0x3e, 0x20, 0x31, 0x36, 0x29, 0x20, 0x2f, 0x20, 0x33, 0x32, 0x29, 0x20
        /*00cd*/ 	.byte	0x25, 0x20, 0x34, 0x29, 0x00
	.type		__unnamed_1,@object
	.size		__unnamed_1,(__unnamed_2 - __unnamed_1)
__unnamed_1:
        /*00d2*/ 	.byte	0x61, 0x75, 0x74, 0x6f, 0x20, 0x63, 0x75, 0x74, 0x65, 0x3a, 0x3a, 0x61, 0x73, 0x5f, 0x70, 0x6f
        /* <DEDUP_REMOVED lines=24> */
        /*0262*/ 	.byte	0x3c, 0x34, 0x30, 0x39, 0x36, 0x3e, 0x3e, 0x3e, 0x3e, 0x5d, 0x00
	.type		__unnamed_2,@object
	.size		__unnamed_2,(.L_2 - __unnamed_2)
__unnamed_2:
        /* <DEDUP_REMOVED lines=40> */
        /*04ed*/ 	.byte	0x74, 0x65, 0x3a, 0x3a, 0x43, 0x3c, 0x30, 0x3e, 0x3e, 0x3e, 0x3e, 0x5d, 0x00
.L_2:


//--------------------- .nv.shared._ZN7cutlass13device_kernelINS_4conv6kernel13ConvUniversalINS1_16ConvProblemShapeILNS1_8OperatorE1ELi2EEENS1_10collective14CollectiveConvINS1_47MainloopSm100TmaUmmaWarpSpecializedImplicitGemmILS5_1ELi54ELi2ELi1ELi2EN4cute5tupleIJNSA_1CILi2EEENSC_ILi1EEESE_EEEEENSB_IJNSC_ILi64EEESH_NSB_IJNSC_ILi32EEEEEEEEENS_12float_e4m3_tESL_NSA_8TiledMMAINSA_8MMA_AtomIJNSA_10MMA_TraitsINSA_19SM100_MMA_F8F6F4_SSEJSL_SL_fSH_SH_NSA_17integral_constantINSA_4UMMA5MajorELSS_0EEENSQ_ISS_LSS_1EEENSQ_INSR_7ScaleInELSV_0EEESW_EEEEEENSA_6LayoutINSB_IJSE_SE_SE_EEENSB_IJNSC_ILi0EEES11_S11_EEEEENSB_IJNSA_10UnderscoreES14_S14_EEEEENS7_6detail27Sm100ImplicitGemmTileTraitsINSA_20SM90_TMA_LOAD_IM2COLENSA_14ComposedLayoutINSA_7SwizzleILi1ELi4ELi3EEENSA_18smem_ptr_flag_bitsILi8EEENSZ_INSB_IJNSC_ILi8EEESI_EEENSB_IJSI_SE_EEEEEEEvEENS18_INSA_23SM90_TMA_LOAD_MULTICASTENS1A_INS1B_ILi2ELi4ELi3EEES1E_NSZ_INSB_IJSH_S1F_EEENSB_IJSE_SH_EEEEEEEvEEEENS_8epilogue10collective18CollectiveEpilogueINS1T_23Sm100TmaWarpSpecializedILi1ELi1ELi32ELb0ELb0EEEJSK_NSB_IJNSZ_ISH_SE_EES1Y_EEESL_NSB_IJNSB_IJlllEEESE_S11_EEESL_S21_NS1T_6fusion15FusionCallbacksIS1X_NS22_17LinearCombinationISL_fSL_fLNS_15FloatRoundStyleE2EEESK_S1Z_JEEENSA_5SM1004TMEM4LOAD26SM100_TMEM_LOAD_16dp32b32xES19_NS1A_IS1M_S1E_NSZ_INSB_IJS1F_SH_EEENSB_IJSH_SE_EEEEEEENSA_39AutoVectorizingCopyWithAssumedAlignmentILi128EEENSA_21SM90_TMA_STORE_IM2COLES2F_S2H_S2H_EEEvvEEEEvNT_6ParamsE --------------------------
	.section	.nv.shared._ZN7cutlass13device_kernelINS_4conv6kernel13ConvUniversalINS1_16ConvProblemShapeILNS1_8OperatorE1ELi2EEENS1_10collective14CollectiveConvINS1_47MainloopSm100TmaUmmaWarpSpecializedImplicitGemmILS5_1ELi54ELi2ELi1ELi2EN4cute5tupleIJNSA_1CILi2EEENSC_ILi1EEESE_EEEEENSB_IJNSC_ILi64EEESH_NSB_IJNSC_ILi32EEEEEEEEENS_12float_e4m3_tESL_NSA_8TiledMMAINSA_8MMA_AtomIJNSA_10MMA_TraitsINSA_19SM100_MMA_F8F6F4_SSEJSL_SL_fSH_SH_NSA_17integral_constantINSA_4UMMA5MajorELSS_0EEENSQ_ISS_LSS_1EEENSQ_INSR_7ScaleInELSV_0EEESW_EEEEEENSA_6LayoutINSB_IJSE_SE_SE_EEENSB_IJNSC_ILi0EEES11_S11_EEEEENSB_IJNSA_10UnderscoreES14_S14_EEEEENS7_6detail27Sm100ImplicitGemmTileTraitsINSA_20SM90_TMA_LOAD_IM2COLENSA_14ComposedLayoutINSA_7SwizzleILi1ELi4ELi3EEENSA_18smem_ptr_flag_bitsILi8EEENSZ_INSB_IJNSC_ILi8EEESI_EEENSB_IJSI_SE_EEEEEEEvEENS18_INSA_23SM90_TMA_LOAD_MULTICASTENS1A_INS1B_ILi2ELi4ELi3EEES1E_NSZ_INSB_IJSH_S1F_EEENSB_IJSE_SH_EEEEEEEvEEEENS_8epilogue10collective18CollectiveEpilogueINS1T_23Sm100TmaWarpSpecializedILi1ELi1ELi32ELb0ELb0EEEJSK_NSB_IJNSZ_ISH_SE_EES1Y_EEESL_NSB_IJNSB_IJlllEEESE_S11_EEESL_S21_NS1T_6fusion15FusionCallbacksIS1X_NS22_17LinearCombinationISL_fSL_fLNS_15FloatRoundStyleE2EEESK_S1Z_JEEENSA_5SM1004TMEM4LOAD26SM100_TMEM_LOAD_16dp32b32xES19_NS1A_IS1M_S1E_NSZ_INSB_IJS1F_SH_EEENSB_IJSH_SE_EEEEEEENSA_39AutoVectorizingCopyWithAssumedAlignmentILi128EEENSA_21SM90_TMA_STORE_IM2COLES2F_S2H_S2H_EEEvvEEEEvNT_6ParamsE,"aw",@nobits
	.sectionflags	@""
	.align	16
	.zero		1024


//--------------------- .nv.shared.reserved.0     --------------------------
	.section	.nv.shared.reserved.0,"aw",@nobits
	.weak		__nv_reservedSMEM_offset_0_alias
	.size		__nv_reservedSMEM_offset_0_alias, 0, 64
	.other		__nv_reservedSMEM_offset_0_alias,@"STO_CUDA_RESERVED_SHARED STV_DEFAULT"
__nv_reservedSMEM_offset_0_alias:
	.zero		0
.nv.shared.reserved.0:
	.zero		64
	.weak		__nv_reservedSMEM_tcgen05_partition
	.type		__nv_reservedSMEM_tcgen05_partition,@object
	.size		__nv_reservedSMEM_tcgen05_partition,(.L_0 - __nv_reservedSMEM_tcgen05_partition)
__nv_reservedSMEM_tcgen05_partition:
	.zero		32
.L_0:


//--------------------- .nv.global                --------------------------
	.section	.nv.global,"aw",@nobits
.nv.global:
	.type		_ZN39_INTERNAL_e27cf2a6_4_k_cu_826fef73_29164cute1_E,@object
	.size		_ZN39_INTERNAL_e27cf2a6_4_k_cu_826fef73_29164cute1_E,(_ZN39_INTERNAL_e27cf2a6_4_k_cu_826fef73_29164cuda3std3__45__cpo6cbeginE - _ZN39_INTERNAL_e27cf2a6_4_k_cu_826fef73_29164cute1_E)
_ZN39_INTERNAL_e27cf2a6_4_k_cu_826fef73_29164cute1_E:
	.zero		1
	.type		_ZN39_INTERNAL_e27cf2a6_4_k_cu_826fef73_29164cuda3std3__45__cpo6cbeginE,@object
	.size		_ZN39_INTERNAL_e27cf2a6_4_k_cu_826fef73_29164cuda3std3__45__cpo6cbeginE,(_ZN39_INTERNAL_e27cf2a6_4_k_cu_826fef73_29164cuda3std3__48in_placeE - _ZN39_INTERNAL_e27cf2a6_4_k_cu_826fef73_29164cuda3std3__45__cpo6cbeginE)
_ZN39_INTERNAL_e27cf2a6_4_k_cu_826fef73_29164cuda3std3__45__cpo6cbeginE:
	.zero		1
	.type		_ZN39_INTERNAL_e27cf2a6_4_k_cu_826fef73_29164cuda3std3__48in_placeE,@object
	.size		_ZN39_INTERNAL_e27cf2a6_4_k_cu_826fef73_29164cuda3std3__48in_placeE,(_ZN39_INTERNAL_e27cf2a6_4_k_cu_826fef73_29164cuda3std6ranges3__45__cpo9iter_moveE - _ZN39_INTERNAL_e27cf2a6_4_k_cu_826fef73_29164cuda3std3__48in_placeE)
_ZN39_INTERNAL_e27cf2a6_4_k_cu_826fef73_29164cuda3std3__48in_placeE:
	.zero		1
	.type		_ZN39_INTERNAL_e27cf2a6_4_k_cu_826fef73_29164cuda3std6ranges3__45__cpo9iter_moveE,@object
	.size		_ZN39_INTERNAL_e27cf2a6_4_k_cu_826fef73_29164cuda3std6ranges3__45__cpo9iter_moveE,(_ZN39_INTERNAL_e27cf2a6_4_k_cu_826fef73_29164cuda3std3__45__cpo5beginE - _ZN39_INTERNAL_e27cf2a6_4_k_cu_826fef73_29164cuda3std6ranges3__45__cpo9iter_moveE)
_ZN39_INTERNAL_e27cf2a6_4_k_cu_826fef73_29164cuda3std6ranges3__45__cpo9iter_moveE:
	.zero		1
	.type		_ZN39_INTERNAL_e27cf2a6_4_k_cu_826fef73_29164cuda3std3__45__cpo5beginE,@object
	.size		_ZN39_INTERNAL_e27cf2a6_4_k_cu_826fef73_29164cuda3std3__45__cpo5beginE,(_ZN39_INTERNAL_e27cf2a6_4_k_cu_826fef73_29164cuda3std3__441_GLOBAL__N__e27cf2a6_4_k_cu_826fef73_29166ignoreE - _ZN39_INTERNAL_e27cf2a6_4_k_cu_826fef73_29164cuda3std3__45__cpo5beginE)
_ZN39_INTERNAL_e27cf2a6_4_k_cu_826fef73_29164cuda3std3__45__cpo5beginE:
	.zero		1
	.type		_ZN39_INTERNAL_e27cf2a6_4_k_cu_826fef73_29164cuda3std3__441_GLOBAL__N__e27cf2a6_4_k_cu_826fef73_29166ignoreE,@object
	.size		_ZN39_INTERNAL_e27cf2a6_4_k_cu_826fef73_29164cuda3std3__441_GLOBAL__N__e27cf2a6_4_k_cu_826fef73_29166ignoreE,(_ZN39_INTERNAL_e27cf2a6_4_k_cu_826fef73_29164cute7productE - _ZN39_INTERNAL_e27cf2a6_4_k_cu_826fef73_29164cuda3std3__441_GLOBAL__N__e27cf2a6_4_k_cu_826fef73_29166ignoreE)
_ZN39_INTERNAL_e27cf2a6_4_k_cu_826fef73_29164cuda3std3__441_GLOBAL__N__e27cf2a6_4_k_cu_826fef73_29166ignoreE:
	.zero		1
	.type		_ZN39_INTERNAL_e27cf2a6_4_k_cu_826fef73_29164cute7productE,@object
	.size		_ZN39_INTERNAL_e27cf2a6_4_k_cu_826fef73_29164cute7productE,(_ZN39_INTERNAL_e27cf2a6_4_k_cu_826fef73_29164cuda3std3__45__cpo3endE - _ZN39_INTERNAL_e27cf2a6_4_k_cu_826fef73_29164cute7productE)
_ZN39_INTERNAL_e27cf2a6_4_k_cu_826fef73_29164cute7productE:
	.zero		1
	.type		_ZN39_INTERNAL_e27cf2a6_4_k_cu_826fef73_29164cuda3std3__45__cpo3endE,@object
	.size		_ZN39_INTERNAL_e27cf2a6_4_k_cu_826fef73_29164cuda3std3__45__cpo3endE,(_ZN39_INTERNAL_e27cf2a6_4_k_cu_826fef73_29164cuda3std3__419piecewise_constructE - _ZN39_INTERNAL_e27cf2a6_4_k_cu_826fef73_29164cuda3std3__45__cpo3endE)
_ZN39_INTERNAL_e27cf2a6_4_k_cu_826fef73_29164cuda3std3__45__cpo3endE:
	.zero		1
	.type		_ZN39_INTERNAL_e27cf2a6_4_k_cu_826fef73_29164cuda3std3__419piecewise_constructE,@object
	.size		_ZN39_INTERNAL_e27cf2a6_4_k_cu_826fef73_29164cuda3std3__419piecewise_constructE,(_ZN39_INTERNAL_e27cf2a6_4_k_cu_826fef73_29164cuda3std3__45__cpo4cendE - _ZN39_INTERNAL_e27cf2a6_4_k_cu_826fef73_29164cuda3std3__419piecewise_constructE)
_ZN39_INTERNAL_e27cf2a6_4_k_cu_826fef73_29164cuda3std3__419piecewise_constructE:
	.zero		1
	.type		_ZN39_INTERNAL_e27cf2a6_4_k_cu_826fef73_29164cuda3std3__45__cpo4cendE,@object
	.size		_ZN39_INTERNAL_e27cf2a6_4_k_cu_826fef73_29164cuda3std3__45__cpo4cendE,(_ZN39_INTERNAL_e27cf2a6_4_k_cu_826fef73_29164cuda3std6ranges3__45__cpo4swapE - _ZN39_INTERNAL_e27cf2a6_4_k_cu_826fef73_29164cuda3std3__45__cpo4cendE)
_ZN39_INTERNAL_e27cf2a6_4_k_cu_826fef73_29164cuda3std3__45__cpo4cendE:
	.zero		1
	.type		_ZN39_INTERNAL_e27cf2a6_4_k_cu_826fef73_29164cuda3std6ranges3__45__cpo4swapE,@object
	.size		_ZN39_INTERNAL_e27cf2a6_4_k_cu_826fef73_29164cuda3std6ranges3__45__cpo4swapE,(.L_10 - _ZN39_INTERNAL_e27cf2a6_4_k_cu_826fef73_29164cuda3std6ranges3__45__cpo4swapE)
_ZN39_INTERNAL_e27cf2a6_4_k_cu_826fef73_29164cuda3std6ranges3__45__cpo4swapE:
	.zero		1
.L_10:


//--------------------- .nv.constant0._ZN7cutlass13device_kernelINS_4conv6kernel13ConvUniversalINS1_16ConvProblemShapeILNS1_8OperatorE1ELi2EEENS1_10collective14CollectiveConvINS1_47MainloopSm100TmaUmmaWarpSpecializedImplicitGemmILS5_1ELi54ELi2ELi1ELi2EN4cute5tupleIJNSA_1CILi2EEENSC_ILi1EEESE_EEEEENSB_IJNSC_ILi64EEESH_NSB_IJNSC_ILi32EEEEEEEEENS_12float_e4m3_tESL_NSA_8TiledMMAINSA_8MMA_AtomIJNSA_10MMA_TraitsINSA_19SM100_MMA_F8F6F4_SSEJSL_SL_fSH_SH_NSA_17integral_constantINSA_4UMMA5MajorELSS_0EEENSQ_ISS_LSS_1EEENSQ_INSR_7ScaleInELSV_0EEESW_EEEEEENSA_6LayoutINSB_IJSE_SE_SE_EEENSB_IJNSC_ILi0EEES11_S11_EEEEENSB_IJNSA_10UnderscoreES14_S14_EEEEENS7_6detail27Sm100ImplicitGemmTileTraitsINSA_20SM90_TMA_LOAD_IM2COLENSA_14ComposedLayoutINSA_7SwizzleILi1ELi4ELi3EEENSA_18smem_ptr_flag_bitsILi8EEENSZ_INSB_IJNSC_ILi8EEESI_EEENSB_IJSI_SE_EEEEEEEvEENS18_INSA_23SM90_TMA_LOAD_MULTICASTENS1A_INS1B_ILi2ELi4ELi3EEES1E_NSZ_INSB_IJSH_S1F_EEENSB_IJSE_SH_EEEEEEEvEEEENS_8epilogue10collective18CollectiveEpilogueINS1T_23Sm100TmaWarpSpecializedILi1ELi1ELi32ELb0ELb0EEEJSK_NSB_IJNSZ_ISH_SE_EES1Y_EEESL_NSB_IJNSB_IJlllEEESE_S11_EEESL_S21_NS1T_6fusion15FusionCallbacksIS1X_NS22_17LinearCombinationISL_fSL_fLNS_15FloatRoundStyleE2EEESK_S1Z_JEEENSA_5SM1004TMEM4LOAD26SM100_TMEM_LOAD_16dp32b32xES19_NS1A_IS1M_S1E_NSZ_INSB_IJS1F_SH_EEENSB_IJSH_SE_EEEEEEENSA_39AutoVectorizingCopyWithAssumedAlignmentILi128EEENSA_21SM90_TMA_STORE_IM2COLES2F_S2H_S2H_EEEvvEEEEvNT_6ParamsE --------------------------
	.section	.nv.constant0._ZN7cutlass13device_kernelINS_4conv6kernel13ConvUniversalINS1_16ConvProblemShapeILNS1_8OperatorE1ELi2EEENS1_10collective14CollectiveConvINS1_47MainloopSm100TmaUmmaWarpSpecializedImplicitGemmILS5_1ELi54ELi2ELi1ELi2EN4cute5tupleIJNSA_1CILi2EEENSC_ILi1EEESE_EEEEENSB_IJNSC_ILi64EEESH_NSB_IJNSC_ILi32EEEEEEEEENS_12float_e4m3_tESL_NSA_8TiledMMAINSA_8MMA_AtomIJNSA_10MMA_TraitsINSA_19SM100_MMA_F8F6F4_SSEJSL_SL_fSH_SH_NSA_17integral_constantINSA_4UMMA5MajorELSS_0EEENSQ_ISS_LSS_1EEENSQ_INSR_7ScaleInELSV_0EEESW_EEEEEENSA_6LayoutINSB_IJSE_SE_SE_EEENSB_IJNSC_ILi0EEES11_S11_EEEEENSB_IJNSA_10UnderscoreES14_S14_EEEEENS7_6detail27Sm100ImplicitGemmTileTraitsINSA_20SM90_TMA_LOAD_IM2COLENSA_14ComposedLayoutINSA_7SwizzleILi1ELi4ELi3EEENSA_18smem_ptr_flag_bitsILi8EEENSZ_INSB_IJNSC_ILi8EEESI_EEENSB_IJSI_SE_EEEEEEEvEENS18_INSA_23SM90_TMA_LOAD_MULTICASTENS1A_INS1B_ILi2ELi4ELi3EEES1E_NSZ_INSB_IJSH_S1F_EEENSB_IJSE_SH_EEEEEEEvEEEENS_8epilogue10collective18CollectiveEpilogueINS1T_23Sm100TmaWarpSpecializedILi1ELi1ELi32ELb0ELb0EEEJSK_NSB_IJNSZ_ISH_SE_EES1Y_EEESL_NSB_IJNSB_IJlllEEESE_S11_EEESL_S21_NS1T_6fusion15FusionCallbacksIS1X_NS22_17LinearCombinationISL_fSL_fLNS_15FloatRoundStyleE2EEESK_S1Z_JEEENSA_5SM1004TMEM4LOAD26SM100_TMEM_LOAD_16dp32b32xES19_NS1A_IS1M_S1E_NSZ_INSB_IJS1F_SH_EEENSB_IJSH_SE_EEEEEEENSA_39AutoVectorizingCopyWithAssumedAlignmentILi128EEENSA_21SM90_TMA_STORE_IM2COLES2F_S2H_S2H_EEEvvEEEEvNT_6ParamsE,"a",@progbits
	.sectionflags	@""
	.align	4
.nv.constant0._ZN7cutlass13device_kernelINS_4conv6kernel13ConvUniversalINS1_16ConvProblemShapeILNS1_8OperatorE1ELi2EEENS1_10collective14CollectiveConvINS1_47MainloopSm100TmaUmmaWarpSpecializedImplicitGemmILS5_1ELi54ELi2ELi1ELi2EN4cute5tupleIJNSA_1CILi2EEENSC_ILi1EEESE_EEEEENSB_IJNSC_ILi64EEESH_NSB_IJNSC_ILi32EEEEEEEEENS_12float_e4m3_tESL_NSA_8TiledMMAINSA_8MMA_AtomIJNSA_10MMA_TraitsINSA_19SM100_MMA_F8F6F4_SSEJSL_SL_fSH_SH_NSA_17integral_constantINSA_4UMMA5MajorELSS_0EEENSQ_ISS_LSS_1EEENSQ_INSR_7ScaleInELSV_0EEESW_EEEEEENSA_6LayoutINSB_IJSE_SE_SE_EEENSB_IJNSC_ILi0EEES11_S11_EEEEENSB_IJNSA_10UnderscoreES14_S14_EEEEENS7_6detail27Sm100ImplicitGemmTileTraitsINSA_20SM90_TMA_LOAD_IM2COLENSA_14ComposedLayoutINSA_7SwizzleILi1ELi4ELi3EEENSA_18smem_ptr_flag_bitsILi8EEENSZ_INSB_IJNSC_ILi8EEESI_EEENSB_IJSI_SE_EEEEEEEvEENS18_INSA_23SM90_TMA_LOAD_MULTICASTENS1A_INS1B_ILi2ELi4ELi3EEES1E_NSZ_INSB_IJSH_S1F_EEENSB_IJSE_SH_EEEEEEEvEEEENS_8epilogue10collective18CollectiveEpilogueINS1T_23Sm100TmaWarpSpecializedILi1ELi1ELi32ELb0ELb0EEEJSK_NSB_IJNSZ_ISH_SE_EES1Y_EEESL_NSB_IJNSB_IJlllEEESE_S11_EEESL_S21_NS1T_6fusion15FusionCallbacksIS1X_NS22_17LinearCombinationISL_fSL_fLNS_15FloatRoundStyleE2EEESK_S1Z_JEEENSA_5SM1004TMEM4LOAD26SM100_TMEM_LOAD_16dp32b32xES19_NS1A_IS1M_S1E_NSZ_INSB_IJS1F_SH_EEENSB_IJSH_SE_EEEEEEENSA_39AutoVectorizingCopyWithAssumedAlignmentILi128EEENSA_21SM90_TMA_STORE_IM2COLES2F_S2H_S2H_EEEvvEEEEvNT_6ParamsE:
	.zero		2944


//--------------------- SYMBOLS --------------------------

	.type		.nv.reservedSmem.offset0,@object
	.size		.nv.reservedSmem.offset0,0x4
	.type		.nv.reservedSmem.cap,@object
	.size		.nv.reservedSmem.cap,0x4
	.type		__assertfail,@function
